//
// Generated by NVIDIA NVVM Compiler
//
// Compiler Build ID: CL-36424714
// Cuda compilation tools, release 13.0, V13.0.88
// Based on NVVM 20.0.0
//

.version 9.0
.target sm_100
.address_size 64

.global .align 4 .b8 precalc_xorwow_matrix[102400];
.global .align 4 .b8 precalc_xorwow_offset_matrix[102400];
.global .align 4 .b8 mrg32k3aM1[2304];
.global .align 4 .b8 mrg32k3aM2[2304];
.global .align 4 .b8 mrg32k3aM1SubSeq[2016];
.global .align 4 .b8 mrg32k3aM2SubSeq[2016];
.global .align 4 .b8 mrg32k3aM1Seq[2304];
.global .align 4 .b8 mrg32k3aM2Seq[2304];
.const .align 8 .b8 __cr_lgamma_table[72];
.extern .shared .align 16 .b8 sdata[];

.func  (.param .b32 func_retval0) _Z18gamma_distributionP17curandStateXORWOWf(
	.param .b64 _Z18gamma_distributionP17curandStateXORWOWf_param_0,
	.param .b32 _Z18gamma_distributionP17curandStateXORWOWf_param_1
)
{
	.reg .pred 	%p<32>;
	.reg .b32 	%r<120>;
	.reg .b32 	%f<176>;
	.reg .b64 	%rd<3>;

	ld.param.u64 	%rd2, [_Z18gamma_distributionP17curandStateXORWOWf_param_0];
	ld.param.f32 	%f23, [_Z18gamma_distributionP17curandStateXORWOWf_param_1];
	cvta.to.local.u64 	%rd1, %rd2;
	setp.ltu.f32 	%p1, %f23, 0f3F800000;
	@%p1 bra 	$L__BB0_11;
	add.f32 	%f1, %f23, 0fBEAAAAAB;
	mul.f32 	%f24, %f1, 0f41100000;
	sqrt.rn.f32 	%f25, %f24;
	rcp.rn.f32 	%f2, %f25;
	ld.local.u32 	%r119, [%rd1+24];
	ld.local.v2.u32 	{%r106, %r111}, [%rd1];
	ld.local.v2.u32 	{%r116, %r109}, [%rd1+8];
	ld.local.v2.u32 	{%r108, %r107}, [%rd1+16];
$L__BB0_2:
	mov.u32 	%r110, %r116;
$L__BB0_3:
	setp.eq.s32 	%p2, %r119, 1;
	@%p2 bra 	$L__BB0_5;
	shr.u32 	%r35, %r111, 2;
	xor.b32  	%r36, %r35, %r111;
	shl.b32 	%r37, %r107, 4;
	shl.b32 	%r38, %r36, 1;
	xor.b32  	%r39, %r38, %r37;
	xor.b32  	%r40, %r39, %r36;
	xor.b32  	%r115, %r40, %r107;
	add.s32 	%r41, %r106, %r115;
	add.s32 	%r42, %r41, 362437;
	shr.u32 	%r43, %r110, 2;
	xor.b32  	%r44, %r43, %r110;
	shl.b32 	%r45, %r115, 4;
	shl.b32 	%r46, %r44, 1;
	xor.b32  	%r47, %r46, %r45;
	xor.b32  	%r48, %r47, %r44;
	xor.b32  	%r114, %r48, %r115;
	add.s32 	%r106, %r106, 724874;
	add.s32 	%r49, %r114, %r106;
	cvt.rn.f32.u32 	%f26, %r42;
	fma.rn.f32 	%f27, %f26, 0f2F800000, 0f2F000000;
	cvt.rn.f32.u32 	%f28, %r49;
	fma.rn.f32 	%f29, %f28, 0f30C90FDB, 0f30490FDB;
	setp.lt.f32 	%p3, %f27, 0f00800000;
	mul.f32 	%f30, %f27, 0f4B000000;
	selp.f32 	%f31, %f30, %f27, %p3;
	selp.f32 	%f32, 0fC1B80000, 0f00000000, %p3;
	mov.b32 	%r50, %f31;
	add.s32 	%r51, %r50, -1059760811;
	and.b32  	%r52, %r51, -8388608;
	sub.s32 	%r53, %r50, %r52;
	mov.b32 	%f33, %r53;
	cvt.rn.f32.s32 	%f34, %r52;
	fma.rn.f32 	%f35, %f34, 0f34000000, %f32;
	add.f32 	%f36, %f33, 0fBF800000;
	fma.rn.f32 	%f37, %f36, 0fBE055027, 0f3E1039F6;
	fma.rn.f32 	%f38, %f37, %f36, 0fBDF8CDCC;
	fma.rn.f32 	%f39, %f38, %f36, 0f3E0F2955;
	fma.rn.f32 	%f40, %f39, %f36, 0fBE2AD8B9;
	fma.rn.f32 	%f41, %f40, %f36, 0f3E4CED0B;
	fma.rn.f32 	%f42, %f41, %f36, 0fBE7FFF22;
	fma.rn.f32 	%f43, %f42, %f36, 0f3EAAAA78;
	fma.rn.f32 	%f44, %f43, %f36, 0fBF000000;
	mul.f32 	%f45, %f36, %f44;
	fma.rn.f32 	%f46, %f45, %f36, %f36;
	fma.rn.f32 	%f47, %f35, 0f3F317218, %f46;
	setp.gt.u32 	%p4, %r50, 2139095039;
	fma.rn.f32 	%f48, %f31, 0f7F800000, 0f7F800000;
	selp.f32 	%f49, %f48, %f47, %p4;
	setp.eq.f32 	%p5, %f31, 0f00000000;
	mul.f32 	%f50, %f49, 0fC0000000;
	selp.f32 	%f51, 0f7F800000, %f50, %p5;
	sqrt.rn.f32 	%f52, %f51;
	sin.approx.f32 	%f53, %f29;
	cos.approx.f32 	%f54, %f29;
	mul.f32 	%f173, %f52, %f53;
	mul.f32 	%f55, %f52, %f54;
	st.local.f32 	[%rd1+32], %f55;
	mov.b32 	%r119, 1;
	st.local.u32 	[%rd1+24], %r119;
	mov.u32 	%r116, %r107;
	mov.u32 	%r110, %r108;
	mov.u32 	%r111, %r109;
	mov.u32 	%r107, %r114;
	mov.u32 	%r108, %r115;
	mov.u32 	%r109, %r116;
	bra.uni 	$L__BB0_6;
$L__BB0_5:
	mov.b32 	%r119, 0;
	st.local.u32 	[%rd1+24], %r119;
	ld.local.f32 	%f173, [%rd1+32];
	mov.u32 	%r114, %r107;
	mov.u32 	%r115, %r108;
	mov.u32 	%r116, %r109;
$L__BB0_6:
	fma.rn.f32 	%f6, %f2, %f173, 0f3F800000;
	setp.le.f32 	%p6, %f6, 0f00000000;
	@%p6 bra 	$L__BB0_3;
	mul.f32 	%f56, %f6, %f6;
	mul.f32 	%f7, %f6, %f56;
	shr.u32 	%r55, %r111, 2;
	xor.b32  	%r56, %r55, %r111;
	shl.b32 	%r57, %r114, 4;
	shl.b32 	%r58, %r56, 1;
	xor.b32  	%r59, %r58, %r57;
	xor.b32  	%r60, %r59, %r56;
	xor.b32  	%r107, %r60, %r114;
	add.s32 	%r106, %r106, 362437;
	add.s32 	%r61, %r107, %r106;
	cvt.rn.f32.u32 	%f57, %r61;
	fma.rn.f32 	%f8, %f57, 0f2F800000, 0f2F000000;
	mul.f32 	%f9, %f173, %f173;
	mul.f32 	%f58, %f9, 0fBD0793DE;
	fma.rn.f32 	%f59, %f9, %f58, 0f3F800000;
	setp.geu.f32 	%p7, %f8, %f59;
	@%p7 bra 	$L__BB0_9;
	st.local.v2.u32 	[%rd1+8], {%r116, %r115};
	st.local.v2.u32 	[%rd1+16], {%r114, %r107};
	st.local.v2.u32 	[%rd1], {%r106, %r110};
	mul.f32 	%f175, %f1, %f7;
	bra.uni 	$L__BB0_18;
$L__BB0_9:
	setp.lt.f32 	%p8, %f8, 0f00800000;
	mul.f32 	%f60, %f8, 0f4B000000;
	selp.f32 	%f61, %f60, %f8, %p8;
	selp.f32 	%f62, 0fC1B80000, 0f00000000, %p8;
	mov.b32 	%r62, %f61;
	add.s32 	%r63, %r62, -1059760811;
	and.b32  	%r64, %r63, -8388608;
	sub.s32 	%r65, %r62, %r64;
	mov.b32 	%f63, %r65;
	cvt.rn.f32.s32 	%f64, %r64;
	fma.rn.f32 	%f65, %f64, 0f34000000, %f62;
	add.f32 	%f66, %f63, 0fBF800000;
	fma.rn.f32 	%f67, %f66, 0fBE055027, 0f3E1039F6;
	fma.rn.f32 	%f68, %f67, %f66, 0fBDF8CDCC;
	fma.rn.f32 	%f69, %f68, %f66, 0f3E0F2955;
	fma.rn.f32 	%f70, %f69, %f66, 0fBE2AD8B9;
	fma.rn.f32 	%f71, %f70, %f66, 0f3E4CED0B;
	fma.rn.f32 	%f72, %f71, %f66, 0fBE7FFF22;
	fma.rn.f32 	%f73, %f72, %f66, 0f3EAAAA78;
	fma.rn.f32 	%f74, %f73, %f66, 0fBF000000;
	mul.f32 	%f75, %f66, %f74;
	fma.rn.f32 	%f76, %f75, %f66, %f66;
	fma.rn.f32 	%f77, %f65, 0f3F317218, %f76;
	setp.gt.u32 	%p9, %r62, 2139095039;
	fma.rn.f32 	%f78, %f61, 0f7F800000, 0f7F800000;
	selp.f32 	%f79, %f78, %f77, %p9;
	setp.eq.f32 	%p10, %f61, 0f00000000;
	selp.f32 	%f80, 0fFF800000, %f79, %p10;
	mov.f32 	%f81, 0f3F800000;
	sub.f32 	%f82, %f81, %f7;
	setp.lt.f32 	%p11, %f7, 0f00800000;
	mul.f32 	%f83, %f7, 0f4B000000;
	selp.f32 	%f84, %f83, %f7, %p11;
	selp.f32 	%f85, 0fC1B80000, 0f00000000, %p11;
	mov.b32 	%r66, %f84;
	add.s32 	%r67, %r66, -1059760811;
	and.b32  	%r68, %r67, -8388608;
	sub.s32 	%r69, %r66, %r68;
	mov.b32 	%f86, %r69;
	cvt.rn.f32.s32 	%f87, %r68;
	fma.rn.f32 	%f88, %f87, 0f34000000, %f85;
	add.f32 	%f89, %f86, 0fBF800000;
	fma.rn.f32 	%f90, %f89, 0fBE055027, 0f3E1039F6;
	fma.rn.f32 	%f91, %f90, %f89, 0fBDF8CDCC;
	fma.rn.f32 	%f92, %f91, %f89, 0f3E0F2955;
	fma.rn.f32 	%f93, %f92, %f89, 0fBE2AD8B9;
	fma.rn.f32 	%f94, %f93, %f89, 0f3E4CED0B;
	fma.rn.f32 	%f95, %f94, %f89, 0fBE7FFF22;
	fma.rn.f32 	%f96, %f95, %f89, 0f3EAAAA78;
	fma.rn.f32 	%f97, %f96, %f89, 0fBF000000;
	mul.f32 	%f98, %f89, %f97;
	fma.rn.f32 	%f99, %f98, %f89, %f89;
	fma.rn.f32 	%f100, %f88, 0f3F317218, %f99;
	setp.gt.u32 	%p12, %r66, 2139095039;
	fma.rn.f32 	%f101, %f84, 0f7F800000, 0f7F800000;
	selp.f32 	%f102, %f101, %f100, %p12;
	setp.eq.f32 	%p13, %f84, 0f00000000;
	selp.f32 	%f103, 0fFF800000, %f102, %p13;
	add.f32 	%f104, %f82, %f103;
	mul.f32 	%f105, %f1, %f104;
	fma.rn.f32 	%f106, %f9, 0f3F000000, %f105;
	setp.geu.f32 	%p14, %f80, %f106;
	mov.u32 	%r108, %r114;
	mov.u32 	%r109, %r115;
	mov.u32 	%r111, %r110;
	@%p14 bra 	$L__BB0_2;
	st.local.v2.u32 	[%rd1+8], {%r116, %r115};
	st.local.v2.u32 	[%rd1+16], {%r114, %r107};
	st.local.v2.u32 	[%rd1], {%r106, %r110};
	mul.f32 	%f175, %f1, %f7;
	bra.uni 	$L__BB0_18;
$L__BB0_11:
	add.f32 	%f108, %f23, 0f3F800000;
	{ // callseq 0, 0
	.param .b64 param0;
	st.param.b64 	[param0], %rd2;
	.param .b32 param1;
	st.param.f32 	[param1], %f108;
	.param .b32 retval0;
	call.uni (retval0), 
	_Z18gamma_distributionP17curandStateXORWOWf, 
	(
	param0, 
	param1
	);
	ld.param.f32 	%f109, [retval0];
	} // callseq 0
	ld.local.v2.u32 	{%r70, %r71}, [%rd1];
	shr.u32 	%r72, %r71, 2;
	xor.b32  	%r73, %r72, %r71;
	ld.local.v2.u32 	{%r74, %r75}, [%rd1+8];
	ld.local.v2.u32 	{%r76, %r77}, [%rd1+16];
	st.local.v2.u32 	[%rd1+8], {%r75, %r76};
	shl.b32 	%r78, %r77, 4;
	shl.b32 	%r79, %r73, 1;
	xor.b32  	%r80, %r79, %r78;
	xor.b32  	%r81, %r80, %r73;
	xor.b32  	%r82, %r81, %r77;
	st.local.v2.u32 	[%rd1+16], {%r77, %r82};
	add.s32 	%r83, %r70, 362437;
	st.local.v2.u32 	[%rd1], {%r83, %r74};
	add.s32 	%r84, %r82, %r83;
	cvt.rn.f32.u32 	%f110, %r84;
	fma.rn.f32 	%f13, %f110, 0f2F800000, 0f2F000000;
	rcp.rn.f32 	%f14, %f23;
	abs.f32 	%f15, %f13;
	setp.eq.f32 	%p15, %f13, 0f3F800000;
	setp.eq.f32 	%p16, %f14, 0f00000000;
	or.pred  	%p17, %p16, %p15;
	mov.f32 	%f174, 0f3F800000;
	@%p17 bra 	$L__BB0_17;
	setp.num.f32 	%p18, %f15, %f15;
	abs.f32 	%f111, %f14;
	setp.num.f32 	%p19, %f111, %f111;
	and.pred  	%p20, %p18, %p19;
	@%p20 bra 	$L__BB0_14;
	add.rn.f32 	%f174, %f13, %f14;
	bra.uni 	$L__BB0_17;
$L__BB0_14:
	setp.neu.f32 	%p21, %f13, 0f00000000;
	setp.neu.f32 	%p22, %f15, 0f7F800000;
	and.pred  	%p23, %p21, %p22;
	@%p23 bra 	$L__BB0_16;
	mul.f32 	%f167, %f14, 0f3F000000;
	cvt.rzi.f32.f32 	%f168, %f167;
	add.f32 	%f169, %f168, %f168;
	sub.f32 	%f170, %f14, %f169;
	abs.f32 	%f171, %f170;
	setp.neu.f32 	%p30, %f171, 0f3F800000;
	add.f32 	%f172, %f13, %f13;
	mov.b32 	%r94, %f172;
	setp.lt.f32 	%p31, %f14, 0f00000000;
	xor.b32  	%r95, %r94, 2139095040;
	selp.b32 	%r96, %r95, %r94, %p31;
	and.b32  	%r97, %r96, 2147483647;
	selp.b32 	%r98, %r97, %r96, %p30;
	mov.b32 	%f174, %r98;
	bra.uni 	$L__BB0_17;
$L__BB0_16:
	setp.lt.f32 	%p24, %f15, 0f00800000;
	mul.f32 	%f112, %f15, 0f4B800000;
	selp.f32 	%f113, %f112, %f15, %p24;
	mov.b32 	%r85, %f113;
	add.s32 	%r86, %r85, -1060439283;
	and.b32  	%r87, %r86, -8388608;
	sub.s32 	%r88, %r85, %r87;
	mov.b32 	%f114, %r88;
	cvt.rn.f32.s32 	%f115, %r87;
	selp.f32 	%f116, 0fC1C00000, 0f00000000, %p24;
	fma.rn.f32 	%f117, %f115, 0f34000000, %f116;
	add.f32 	%f118, %f114, 0fBF800000;
	add.f32 	%f119, %f114, 0f3F800000;
	rcp.approx.ftz.f32 	%f120, %f119;
	add.f32 	%f121, %f118, %f118;
	mul.f32 	%f122, %f121, %f120;
	mul.f32 	%f123, %f122, %f122;
	neg.f32 	%f124, %f122;
	sub.f32 	%f125, %f118, %f122;
	add.f32 	%f126, %f125, %f125;
	fma.rn.f32 	%f127, %f124, %f118, %f126;
	mul.rn.f32 	%f128, %f120, %f127;
	fma.rn.f32 	%f129, %f123, 0f3A2C32E4, 0f3B52E7DB;
	fma.rn.f32 	%f130, %f129, %f123, 0f3C93BB73;
	fma.rn.f32 	%f131, %f130, %f123, 0f3DF6384F;
	mul.rn.f32 	%f132, %f131, %f123;
	fma.rn.f32 	%f133, %f122, 0f3FB8AA3B, %f117;
	mul.f32 	%f134, %f132, 0f40400000;
	sub.f32 	%f135, %f117, %f133;
	fma.rn.f32 	%f136, %f122, 0f3FB8AA3B, %f135;
	fma.rn.f32 	%f137, %f128, 0f3FB8AA3B, %f136;
	fma.rn.f32 	%f138, %f122, 0f32A55E34, %f137;
	fma.rn.f32 	%f139, %f134, %f128, %f138;
	fma.rn.f32 	%f140, %f132, %f122, %f139;
	add.rn.f32 	%f141, %f133, %f140;
	mul.rn.f32 	%f142, %f141, %f14;
	cvt.rni.f32.f32 	%f143, %f142;
	sub.f32 	%f144, %f142, %f143;
	neg.f32 	%f145, %f142;
	fma.rn.f32 	%f146, %f141, %f14, %f145;
	neg.f32 	%f147, %f133;
	add.rn.f32 	%f148, %f141, %f147;
	neg.f32 	%f149, %f148;
	add.rn.f32 	%f150, %f140, %f149;
	fma.rn.f32 	%f151, %f150, %f14, %f146;
	add.f32 	%f152, %f144, %f151;
	setp.gt.f32 	%p25, %f143, 0f00000000;
	selp.b32 	%r89, 0, -2097152000, %p25;
	setp.eq.f32 	%p26, %f13, 0fBF800000;
	setp.eq.f32 	%p27, %f111, 0f7F800000;
	setp.lt.f32 	%p28, %f142, 0f00000000;
	selp.f32 	%f153, 0f00000000, 0f7F800000, %p28;
	abs.f32 	%f154, %f142;
	setp.gt.f32 	%p29, %f154, 0f43180000;
	cvt.rzi.s32.f32 	%r90, %f143;
	shl.b32 	%r91, %r90, 23;
	sub.s32 	%r92, %r91, %r89;
	mov.b32 	%f155, %r92;
	add.s32 	%r93, %r89, 2130706432;
	mov.b32 	%f156, %r93;
	fma.rn.f32 	%f157, %f152, 0f391FCB8E, 0f3AAF85ED;
	fma.rn.f32 	%f158, %f157, %f152, 0f3C1D9856;
	fma.rn.f32 	%f159, %f158, %f152, 0f3D6357BB;
	fma.rn.f32 	%f160, %f159, %f152, 0f3E75FDEC;
	fma.rn.f32 	%f161, %f160, %f152, 0f3F317218;
	fma.rn.f32 	%f162, %f161, %f152, 0f3F800000;
	mul.f32 	%f163, %f162, %f156;
	mul.f32 	%f164, %f163, %f155;
	selp.f32 	%f165, %f153, %f164, %p29;
	selp.f32 	%f166, 0f3F800000, %f165, %p27;
	selp.f32 	%f174, %f166, %f165, %p26;
$L__BB0_17:
	mul.f32 	%f175, %f109, %f174;
$L__BB0_18:
	st.param.f32 	[func_retval0], %f175;
	ret;

}
	// .globl	_Z15init_rng_kernelP17curandStateXORWOWm
.visible .entry _Z15init_rng_kernelP17curandStateXORWOWm(
	.param .u64 .ptr .align 1 _Z15init_rng_kernelP17curandStateXORWOWm_param_0,
	.param .u64 _Z15init_rng_kernelP17curandStateXORWOWm_param_1
)
{
	.reg .pred 	%p<25>;
	.reg .b32 	%r<413>;
	.reg .b64 	%rd<19>;

	ld.param.u64 	%rd8, [_Z15init_rng_kernelP17curandStateXORWOWm_param_0];
	ld.param.u64 	%rd9, [_Z15init_rng_kernelP17curandStateXORWOWm_param_1];
	mov.u32 	%r183, %ctaid.x;
	mov.u32 	%r184, %ntid.x;
	mov.u32 	%r185, %tid.x;
	mad.lo.s32 	%r1, %r183, %r184, %r185;
	setp.gt.s32 	%p1, %r1, 262143;
	@%p1 bra 	$L__BB1_44;
	cvta.to.global.u64 	%rd10, %rd8;
	cvt.s64.s32 	%rd18, %r1;
	mul.wide.s32 	%rd11, %r1, 48;
	add.s64 	%rd2, %rd10, %rd11;
	cvt.u32.u64 	%r186, %rd9;
	xor.b32  	%r187, %r186, -1429050551;
	mul.lo.s32 	%r188, %r187, 1099087573;
	{ .reg .b32 tmp; mov.b64 {tmp, %r189}, %rd9; }
	xor.b32  	%r190, %r189, -136515619;
	mul.lo.s32 	%r191, %r190, -1703105765;
	add.s32 	%r192, %r188, %r191;
	add.s32 	%r193, %r192, 6615241;
	add.s32 	%r194, %r188, 123456789;
	st.global.v2.u32 	[%rd2], {%r193, %r194};
	xor.b32  	%r195, %r188, 362436069;
	add.s32 	%r196, %r191, 521288629;
	st.global.v2.u32 	[%rd2+8], {%r195, %r196};
	xor.b32  	%r197, %r191, 88675123;
	add.s32 	%r198, %r188, 5783321;
	st.global.v2.u32 	[%rd2+16], {%r197, %r198};
	setp.eq.s32 	%p2, %r1, 0;
	@%p2 bra 	$L__BB1_43;
	mov.b32 	%r319, 0;
$L__BB1_3:
	and.b64  	%rd4, %rd18, 3;
	setp.eq.s64 	%p3, %rd4, 0;
	@%p3 bra 	$L__BB1_42;
	mul.wide.u32 	%rd12, %r319, 3200;
	mov.u64 	%rd13, precalc_xorwow_matrix;
	add.s64 	%rd5, %rd13, %rd12;
	cvt.u32.u64 	%r3, %rd4;
	mov.b32 	%r320, 0;
$L__BB1_5:
	mov.b32 	%r333, 0;
	mov.u32 	%r334, %r333;
	mov.u32 	%r335, %r333;
	mov.u32 	%r336, %r333;
	mov.u32 	%r337, %r333;
	mov.u32 	%r326, %r333;
$L__BB1_6:
	mul.wide.u32 	%rd14, %r326, 4;
	add.s64 	%rd15, %rd2, %rd14;
	ld.global.u32 	%r11, [%rd15+4];
	shl.b32 	%r12, %r326, 5;
	mov.b32 	%r332, 0;
$L__BB1_7:
	.pragma "nounroll";
	shr.u32 	%r203, %r11, %r332;
	and.b32  	%r204, %r203, 1;
	setp.eq.b32 	%p4, %r204, 1;
	not.pred 	%p5, %p4;
	add.s32 	%r205, %r12, %r332;
	mul.lo.s32 	%r206, %r205, 5;
	mul.wide.u32 	%rd16, %r206, 4;
	add.s64 	%rd6, %rd5, %rd16;
	@%p5 bra 	$L__BB1_9;
	ld.global.u32 	%r207, [%rd6];
	xor.b32  	%r337, %r337, %r207;
	ld.global.u32 	%r208, [%rd6+4];
	xor.b32  	%r336, %r336, %r208;
	ld.global.u32 	%r209, [%rd6+8];
	xor.b32  	%r335, %r335, %r209;
	ld.global.u32 	%r210, [%rd6+12];
	xor.b32  	%r334, %r334, %r210;
	ld.global.u32 	%r211, [%rd6+16];
	xor.b32  	%r333, %r333, %r211;
$L__BB1_9:
	and.b32  	%r213, %r203, 2;
	setp.eq.s32 	%p6, %r213, 0;
	@%p6 bra 	$L__BB1_11;
	ld.global.u32 	%r214, [%rd6+20];
	xor.b32  	%r337, %r337, %r214;
	ld.global.u32 	%r215, [%rd6+24];
	xor.b32  	%r336, %r336, %r215;
	ld.global.u32 	%r216, [%rd6+28];
	xor.b32  	%r335, %r335, %r216;
	ld.global.u32 	%r217, [%rd6+32];
	xor.b32  	%r334, %r334, %r217;
	ld.global.u32 	%r218, [%rd6+36];
	xor.b32  	%r333, %r333, %r218;
$L__BB1_11:
	and.b32  	%r220, %r203, 4;
	setp.eq.s32 	%p7, %r220, 0;
	@%p7 bra 	$L__BB1_13;
	ld.global.u32 	%r221, [%rd6+40];
	xor.b32  	%r337, %r337, %r221;
	ld.global.u32 	%r222, [%rd6+44];
	xor.b32  	%r336, %r336, %r222;
	ld.global.u32 	%r223, [%rd6+48];
	xor.b32  	%r335, %r335, %r223;
	ld.global.u32 	%r224, [%rd6+52];
	xor.b32  	%r334, %r334, %r224;
	ld.global.u32 	%r225, [%rd6+56];
	xor.b32  	%r333, %r333, %r225;
$L__BB1_13:
	and.b32  	%r227, %r203, 8;
	setp.eq.s32 	%p8, %r227, 0;
	@%p8 bra 	$L__BB1_15;
	ld.global.u32 	%r228, [%rd6+60];
	xor.b32  	%r337, %r337, %r228;
	ld.global.u32 	%r229, [%rd6+64];
	xor.b32  	%r336, %r336, %r229;
	ld.global.u32 	%r230, [%rd6+68];
	xor.b32  	%r335, %r335, %r230;
	ld.global.u32 	%r231, [%rd6+72];
	xor.b32  	%r334, %r334, %r231;
	ld.global.u32 	%r232, [%rd6+76];
	xor.b32  	%r333, %r333, %r232;
$L__BB1_15:
	and.b32  	%r234, %r203, 16;
	setp.eq.s32 	%p9, %r234, 0;
	@%p9 bra 	$L__BB1_17;
	ld.global.u32 	%r235, [%rd6+80];
	xor.b32  	%r337, %r337, %r235;
	ld.global.u32 	%r236, [%rd6+84];
	xor.b32  	%r336, %r336, %r236;
	ld.global.u32 	%r237, [%rd6+88];
	xor.b32  	%r335, %r335, %r237;
	ld.global.u32 	%r238, [%rd6+92];
	xor.b32  	%r334, %r334, %r238;
	ld.global.u32 	%r239, [%rd6+96];
	xor.b32  	%r333, %r333, %r239;
$L__BB1_17:
	and.b32  	%r241, %r203, 32;
	setp.eq.s32 	%p10, %r241, 0;
	@%p10 bra 	$L__BB1_19;
	ld.global.u32 	%r242, [%rd6+100];
	xor.b32  	%r337, %r337, %r242;
	ld.global.u32 	%r243, [%rd6+104];
	xor.b32  	%r336, %r336, %r243;
	ld.global.u32 	%r244, [%rd6+108];
	xor.b32  	%r335, %r335, %r244;
	ld.global.u32 	%r245, [%rd6+112];
	xor.b32  	%r334, %r334, %r245;
	ld.global.u32 	%r246, [%rd6+116];
	xor.b32  	%r333, %r333, %r246;
$L__BB1_19:
	and.b32  	%r248, %r203, 64;
	setp.eq.s32 	%p11, %r248, 0;
	@%p11 bra 	$L__BB1_21;
	ld.global.u32 	%r249, [%rd6+120];
	xor.b32  	%r337, %r337, %r249;
	ld.global.u32 	%r250, [%rd6+124];
	xor.b32  	%r336, %r336, %r250;
	ld.global.u32 	%r251, [%rd6+128];
	xor.b32  	%r335, %r335, %r251;
	ld.global.u32 	%r252, [%rd6+132];
	xor.b32  	%r334, %r334, %r252;
	ld.global.u32 	%r253, [%rd6+136];
	xor.b32  	%r333, %r333, %r253;
$L__BB1_21:
	and.b32  	%r255, %r203, 128;
	setp.eq.s32 	%p12, %r255, 0;
	@%p12 bra 	$L__BB1_23;
	ld.global.u32 	%r256, [%rd6+140];
	xor.b32  	%r337, %r337, %r256;
	ld.global.u32 	%r257, [%rd6+144];
	xor.b32  	%r336, %r336, %r257;
	ld.global.u32 	%r258, [%rd6+148];
	xor.b32  	%r335, %r335, %r258;
	ld.global.u32 	%r259, [%rd6+152];
	xor.b32  	%r334, %r334, %r259;
	ld.global.u32 	%r260, [%rd6+156];
	xor.b32  	%r333, %r333, %r260;
$L__BB1_23:
	and.b32  	%r262, %r203, 256;
	setp.eq.s32 	%p13, %r262, 0;
	@%p13 bra 	$L__BB1_25;
	ld.global.u32 	%r263, [%rd6+160];
	xor.b32  	%r337, %r337, %r263;
	ld.global.u32 	%r264, [%rd6+164];
	xor.b32  	%r336, %r336, %r264;
	ld.global.u32 	%r265, [%rd6+168];
	xor.b32  	%r335, %r335, %r265;
	ld.global.u32 	%r266, [%rd6+172];
	xor.b32  	%r334, %r334, %r266;
	ld.global.u32 	%r267, [%rd6+176];
	xor.b32  	%r333, %r333, %r267;
$L__BB1_25:
	and.b32  	%r269, %r203, 512;
	setp.eq.s32 	%p14, %r269, 0;
	@%p14 bra 	$L__BB1_27;
	ld.global.u32 	%r270, [%rd6+180];
	xor.b32  	%r337, %r337, %r270;
	ld.global.u32 	%r271, [%rd6+184];
	xor.b32  	%r336, %r336, %r271;
	ld.global.u32 	%r272, [%rd6+188];
	xor.b32  	%r335, %r335, %r272;
	ld.global.u32 	%r273, [%rd6+192];
	xor.b32  	%r334, %r334, %r273;
	ld.global.u32 	%r274, [%rd6+196];
	xor.b32  	%r333, %r333, %r274;
$L__BB1_27:
	and.b32  	%r276, %r203, 1024;
	setp.eq.s32 	%p15, %r276, 0;
	@%p15 bra 	$L__BB1_29;
	ld.global.u32 	%r277, [%rd6+200];
	xor.b32  	%r337, %r337, %r277;
	ld.global.u32 	%r278, [%rd6+204];
	xor.b32  	%r336, %r336, %r278;
	ld.global.u32 	%r279, [%rd6+208];
	xor.b32  	%r335, %r335, %r279;
	ld.global.u32 	%r280, [%rd6+212];
	xor.b32  	%r334, %r334, %r280;
	ld.global.u32 	%r281, [%rd6+216];
	xor.b32  	%r333, %r333, %r281;
$L__BB1_29:
	and.b32  	%r283, %r203, 2048;
	setp.eq.s32 	%p16, %r283, 0;
	@%p16 bra 	$L__BB1_31;
	ld.global.u32 	%r284, [%rd6+220];
	xor.b32  	%r337, %r337, %r284;
	ld.global.u32 	%r285, [%rd6+224];
	xor.b32  	%r336, %r336, %r285;
	ld.global.u32 	%r286, [%rd6+228];
	xor.b32  	%r335, %r335, %r286;
	ld.global.u32 	%r287, [%rd6+232];
	xor.b32  	%r334, %r334, %r287;
	ld.global.u32 	%r288, [%rd6+236];
	xor.b32  	%r333, %r333, %r288;
$L__BB1_31:
	and.b32  	%r290, %r203, 4096;
	setp.eq.s32 	%p17, %r290, 0;
	@%p17 bra 	$L__BB1_33;
	ld.global.u32 	%r291, [%rd6+240];
	xor.b32  	%r337, %r337, %r291;
	ld.global.u32 	%r292, [%rd6+244];
	xor.b32  	%r336, %r336, %r292;
	ld.global.u32 	%r293, [%rd6+248];
	xor.b32  	%r335, %r335, %r293;
	ld.global.u32 	%r294, [%rd6+252];
	xor.b32  	%r334, %r334, %r294;
	ld.global.u32 	%r295, [%rd6+256];
	xor.b32  	%r333, %r333, %r295;
$L__BB1_33:
	and.b32  	%r297, %r203, 8192;
	setp.eq.s32 	%p18, %r297, 0;
	@%p18 bra 	$L__BB1_35;
	ld.global.u32 	%r298, [%rd6+260];
	xor.b32  	%r337, %r337, %r298;
	ld.global.u32 	%r299, [%rd6+264];
	xor.b32  	%r336, %r336, %r299;
	ld.global.u32 	%r300, [%rd6+268];
	xor.b32  	%r335, %r335, %r300;
	ld.global.u32 	%r301, [%rd6+272];
	xor.b32  	%r334, %r334, %r301;
	ld.global.u32 	%r302, [%rd6+276];
	xor.b32  	%r333, %r333, %r302;
$L__BB1_35:
	and.b32  	%r304, %r203, 16384;
	setp.eq.s32 	%p19, %r304, 0;
	@%p19 bra 	$L__BB1_37;
	ld.global.u32 	%r305, [%rd6+280];
	xor.b32  	%r337, %r337, %r305;
	ld.global.u32 	%r306, [%rd6+284];
	xor.b32  	%r336, %r336, %r306;
	ld.global.u32 	%r307, [%rd6+288];
	xor.b32  	%r335, %r335, %r307;
	ld.global.u32 	%r308, [%rd6+292];
	xor.b32  	%r334, %r334, %r308;
	ld.global.u32 	%r309, [%rd6+296];
	xor.b32  	%r333, %r333, %r309;
$L__BB1_37:
	and.b32  	%r311, %r203, 32768;
	setp.eq.s32 	%p20, %r311, 0;
	@%p20 bra 	$L__BB1_39;
	ld.global.u32 	%r312, [%rd6+300];
	xor.b32  	%r337, %r337, %r312;
	ld.global.u32 	%r313, [%rd6+304];
	xor.b32  	%r336, %r336, %r313;
	ld.global.u32 	%r314, [%rd6+308];
	xor.b32  	%r335, %r335, %r314;
	ld.global.u32 	%r315, [%rd6+312];
	xor.b32  	%r334, %r334, %r315;
	ld.global.u32 	%r316, [%rd6+316];
	xor.b32  	%r333, %r333, %r316;
$L__BB1_39:
	add.s32 	%r332, %r332, 16;
	setp.ne.s32 	%p21, %r332, 32;
	@%p21 bra 	$L__BB1_7;
	mad.lo.s32 	%r317, %r326, -31, %r12;
	add.s32 	%r326, %r317, 1;
	setp.ne.s32 	%p22, %r326, 5;
	@%p22 bra 	$L__BB1_6;
	st.global.u32 	[%rd2+4], %r337;
	st.global.u32 	[%rd2+8], %r336;
	st.global.u32 	[%rd2+12], %r335;
	st.global.u32 	[%rd2+16], %r334;
	st.global.u32 	[%rd2+20], %r333;
	add.s32 	%r320, %r320, 1;
	setp.lt.u32 	%p23, %r320, %r3;
	@%p23 bra 	$L__BB1_5;
$L__BB1_42:
	shr.u64 	%rd7, %rd18, 2;
	add.s32 	%r319, %r319, 1;
	setp.gt.u64 	%p24, %rd18, 3;
	mov.u64 	%rd18, %rd7;
	@%p24 bra 	$L__BB1_3;
$L__BB1_43:
	mov.b32 	%r318, 0;
	st.global.v2.u32 	[%rd2+24], {%r318, %r318};
	st.global.u32 	[%rd2+32], %r318;
	mov.b64 	%rd17, 0;
	st.global.u64 	[%rd2+40], %rd17;
$L__BB1_44:
	ret;

}
	// .globl	_Z19heston_exact_kernelPfP17curandStateXORWOW
.visible .entry _Z19heston_exact_kernelPfP17curandStateXORWOW(
	.param .u64 .ptr .align 1 _Z19heston_exact_kernelPfP17curandStateXORWOW_param_0,
	.param .u64 .ptr .align 1 _Z19heston_exact_kernelPfP17curandStateXORWOW_param_1
)
{
	.local .align 8 .b8 	__local_depot2[48];
	.reg .b64 	%SP;
	.reg .b64 	%SPL;
	.reg .pred 	%p<27>;
	.reg .b32 	%r<244>;
	.reg .b32 	%f<165>;
	.reg .b64 	%rd<24>;
	.reg .b64 	%fd<173>;

	mov.u64 	%SPL, __local_depot2;
	cvta.local.u64 	%SP, %SPL;
	ld.param.u64 	%rd3, [_Z19heston_exact_kernelPfP17curandStateXORWOW_param_1];
	add.u64 	%rd4, %SP, 0;
	add.u64 	%rd1, %SPL, 0;
	mov.u32 	%r59, %ctaid.x;
	mov.u32 	%r60, %ntid.x;
	mov.u32 	%r61, %tid.x;
	mad.lo.s32 	%r1, %r59, %r60, %r61;
	setp.gt.s32 	%p1, %r1, 262143;
	@%p1 bra 	$L__BB2_38;
	cvta.to.global.u64 	%rd5, %rd3;
	mul.wide.s32 	%rd6, %r1, 48;
	add.s64 	%rd7, %rd5, %rd6;
	ld.global.v2.u32 	{%r63, %r64}, [%rd7];
	ld.global.v2.u32 	{%r65, %r66}, [%rd7+8];
	ld.global.v2.u32 	{%r67, %r68}, [%rd7+16];
	ld.global.v2.u32 	{%r69, %r70}, [%rd7+24];
	ld.global.f32 	%f22, [%rd7+32];
	ld.global.f64 	%fd37, [%rd7+40];
	st.local.v2.u32 	[%rd1], {%r63, %r64};
	st.local.v2.u32 	[%rd1+8], {%r65, %r66};
	st.local.v2.u32 	[%rd1+16], {%r67, %r68};
	st.local.v2.u32 	[%rd1+24], {%r69, %r70};
	st.local.f32 	[%rd1+32], %f22;
	st.local.f64 	[%rd1+40], %fd37;
	mov.f32 	%f23, 0f3EFFFFA0;
	cvt.sat.f32.f32 	%f24, %f23;
	mov.f32 	%f25, 0f4B400001;
	mov.f32 	%f26, 0f437C0000;
	fma.rm.f32 	%f27, %f24, %f26, %f25;
	add.f32 	%f28, %f27, 0fCB40007F;
	neg.f32 	%f29, %f28;
	fma.rn.f32 	%f30, 0fBA03126F, 0f3FB8AA3B, %f29;
	fma.rn.f32 	%f31, 0fBA03126F, 0f32A57060, %f30;
	mov.b32 	%r71, %f27;
	shl.b32 	%r72, %r71, 23;
	mov.b32 	%f32, %r72;
	ex2.approx.ftz.f32 	%f33, %f31;
	mul.f32 	%f1, %f33, %f32;
	mov.b32 	%r73, 1127219200;
	mov.b32 	%r74, -2147483648;
	mov.b64 	%fd1, {%r74, %r73};
	mov.f32 	%f162, 0f3DCCCCCD;
	mov.f32 	%f161, 0f00000000;
	mov.b32 	%r221, 0;
	mov.u64 	%rd9, __cr_lgamma_table;
$L__BB2_2:
	mov.f32 	%f3, %f162;
	mul.f32 	%f34, %f1, %f3;
	mov.f32 	%f35, 0f3F800000;
	sub.f32 	%f36, %f35, %f1;
	mul.f32 	%f37, %f36, 0f3DB851EC;
	div.rn.f32 	%f4, %f34, %f37;
	setp.geu.f32 	%p2, %f4, 0f42800000;
	@%p2 bra 	$L__BB2_6;
	fma.rn.f32 	%f90, %f4, 0f3BBB989D, 0f3F000000;
	cvt.sat.f32.f32 	%f91, %f90;
	mov.f32 	%f92, 0f4B400001;
	mov.f32 	%f93, 0f437C0000;
	fma.rm.f32 	%f94, %f91, %f93, %f92;
	add.f32 	%f95, %f94, 0fCB40007F;
	neg.f32 	%f96, %f95;
	fma.rn.f32 	%f97, %f4, 0f3FB8AA3B, %f96;
	fma.rn.f32 	%f98, %f4, 0f32A57060, %f97;
	mov.b32 	%r179, %f94;
	shl.b32 	%r180, %r179, 23;
	mov.b32 	%f99, %r180;
	ex2.approx.ftz.f32 	%f100, %f98;
	mul.f32 	%f163, %f100, %f99;
	ld.local.v2.u32 	{%r222, %r227}, [%rd1];
	ld.local.v2.u32 	{%r226, %r225}, [%rd1+8];
	ld.local.v2.u32 	{%r224, %r223}, [%rd1+16];
	mov.b32 	%r228, 0;
$L__BB2_4:
	mov.u32 	%r243, %r228;
	mov.u32 	%r13, %r226;
	mov.u32 	%r226, %r225;
	mov.u32 	%r225, %r224;
	mov.u32 	%r224, %r223;
	add.s32 	%r228, %r243, 1;
	shr.u32 	%r181, %r227, 2;
	xor.b32  	%r182, %r181, %r227;
	shl.b32 	%r183, %r224, 4;
	shl.b32 	%r184, %r182, 1;
	xor.b32  	%r185, %r184, %r183;
	xor.b32  	%r186, %r185, %r182;
	xor.b32  	%r223, %r186, %r224;
	add.s32 	%r222, %r222, 362437;
	add.s32 	%r187, %r223, %r222;
	cvt.rn.f32.u32 	%f101, %r187;
	fma.rn.f32 	%f102, %f101, 0f2F800000, 0f2F000000;
	mul.f32 	%f163, %f163, %f102;
	setp.gt.f32 	%p21, %f163, 0f3F800000;
	mov.u32 	%r227, %r13;
	@%p21 bra 	$L__BB2_4;
	st.local.v2.u32 	[%rd1+8], {%r226, %r225};
	st.local.v2.u32 	[%rd1+16], {%r224, %r223};
	st.local.v2.u32 	[%rd1], {%r222, %r13};
	bra.uni 	$L__BB2_33;
$L__BB2_6:
	setp.leu.f32 	%p3, %f4, 0f457A0000;
	@%p3 bra 	$L__BB2_20;
	ld.local.u32 	%r104, [%rd1+28];
	setp.eq.s32 	%p12, %r104, 1;
	@%p12 bra 	$L__BB2_18;
	ld.local.v2.u32 	{%r106, %r107}, [%rd1];
	shr.u32 	%r108, %r107, 2;
	xor.b32  	%r109, %r108, %r107;
	ld.local.v2.u32 	{%r110, %r111}, [%rd1+8];
	ld.local.v2.u32 	{%r112, %r113}, [%rd1+16];
	shl.b32 	%r114, %r113, 4;
	shl.b32 	%r115, %r109, 1;
	xor.b32  	%r116, %r115, %r114;
	xor.b32  	%r117, %r116, %r109;
	xor.b32  	%r118, %r117, %r113;
	add.s32 	%r119, %r106, %r118;
	add.s32 	%r120, %r119, 362437;
	shr.u32 	%r121, %r110, 2;
	xor.b32  	%r122, %r121, %r110;
	shl.b32 	%r123, %r118, 4;
	shl.b32 	%r124, %r122, 1;
	xor.b32  	%r125, %r124, %r123;
	xor.b32  	%r126, %r125, %r122;
	xor.b32  	%r127, %r126, %r118;
	add.s32 	%r128, %r106, %r127;
	add.s32 	%r129, %r128, 724874;
	shr.u32 	%r130, %r111, 2;
	xor.b32  	%r131, %r130, %r111;
	shl.b32 	%r132, %r127, 4;
	shl.b32 	%r133, %r131, 1;
	xor.b32  	%r134, %r133, %r132;
	xor.b32  	%r135, %r134, %r131;
	xor.b32  	%r136, %r135, %r127;
	add.s32 	%r137, %r106, %r136;
	add.s32 	%r138, %r137, 1087311;
	shr.u32 	%r139, %r112, 2;
	xor.b32  	%r140, %r139, %r112;
	st.local.v2.u32 	[%rd1+8], {%r118, %r127};
	shl.b32 	%r141, %r136, 4;
	shl.b32 	%r142, %r140, 1;
	xor.b32  	%r143, %r142, %r141;
	xor.b32  	%r144, %r143, %r140;
	xor.b32  	%r145, %r144, %r136;
	st.local.v2.u32 	[%rd1+16], {%r136, %r145};
	add.s32 	%r146, %r106, 1449748;
	st.local.v2.u32 	[%rd1], {%r146, %r113};
	add.s32 	%r147, %r145, %r146;
	cvt.u64.u32 	%rd11, %r120;
	mul.wide.u32 	%rd12, %r129, 2097152;
	xor.b64  	%rd13, %rd12, %rd11;
	cvt.rn.f64.u64 	%fd95, %rd13;
	fma.rn.f64 	%fd163, %fd95, 0d3CA0000000000000, 0d3C90000000000000;
	cvt.u64.u32 	%rd14, %r138;
	mul.wide.u32 	%rd15, %r147, 2097152;
	xor.b64  	%rd16, %rd15, %rd14;
	cvt.rn.f64.u64 	%fd96, %rd16;
	fma.rn.f64 	%fd3, %fd96, 0d3CB0000000000000, 0d3CA0000000000000;
	{
	.reg .b32 %temp; 
	mov.b64 	{%temp, %r229}, %fd163;
	}
	{
	.reg .b32 %temp; 
	mov.b64 	{%r230, %temp}, %fd163;
	}
	setp.gt.s32 	%p13, %r229, 1048575;
	mov.b32 	%r231, -1023;
	@%p13 bra 	$L__BB2_10;
	mul.f64 	%fd163, %fd163, 0d4350000000000000;
	{
	.reg .b32 %temp; 
	mov.b64 	{%temp, %r229}, %fd163;
	}
	{
	.reg .b32 %temp; 
	mov.b64 	{%r230, %temp}, %fd163;
	}
	mov.b32 	%r231, -1077;
$L__BB2_10:
	add.s32 	%r149, %r229, -1;
	setp.gt.u32 	%p14, %r149, 2146435070;
	@%p14 bra 	$L__BB2_14;
	shr.u32 	%r152, %r229, 20;
	add.s32 	%r232, %r231, %r152;
	and.b32  	%r153, %r229, 1048575;
	or.b32  	%r154, %r153, 1072693248;
	mov.b64 	%fd164, {%r230, %r154};
	setp.lt.u32 	%p16, %r154, 1073127583;
	@%p16 bra 	$L__BB2_13;
	{
	.reg .b32 %temp; 
	mov.b64 	{%r155, %temp}, %fd164;
	}
	{
	.reg .b32 %temp; 
	mov.b64 	{%temp, %r156}, %fd164;
	}
	add.s32 	%r157, %r156, -1048576;
	mov.b64 	%fd164, {%r155, %r157};
	add.s32 	%r232, %r232, 1;
$L__BB2_13:
	add.f64 	%fd98, %fd164, 0dBFF0000000000000;
	add.f64 	%fd99, %fd164, 0d3FF0000000000000;
	rcp.approx.ftz.f64 	%fd100, %fd99;
	neg.f64 	%fd101, %fd99;
	fma.rn.f64 	%fd102, %fd101, %fd100, 0d3FF0000000000000;
	fma.rn.f64 	%fd103, %fd102, %fd102, %fd102;
	fma.rn.f64 	%fd104, %fd103, %fd100, %fd100;
	mul.f64 	%fd105, %fd98, %fd104;
	fma.rn.f64 	%fd106, %fd98, %fd104, %fd105;
	mul.f64 	%fd107, %fd106, %fd106;
	fma.rn.f64 	%fd108, %fd107, 0d3EB1380B3AE80F1E, 0d3ED0EE258B7A8B04;
	fma.rn.f64 	%fd109, %fd108, %fd107, 0d3EF3B2669F02676F;
	fma.rn.f64 	%fd110, %fd109, %fd107, 0d3F1745CBA9AB0956;
	fma.rn.f64 	%fd111, %fd110, %fd107, 0d3F3C71C72D1B5154;
	fma.rn.f64 	%fd112, %fd111, %fd107, 0d3F624924923BE72D;
	fma.rn.f64 	%fd113, %fd112, %fd107, 0d3F8999999999A3C4;
	fma.rn.f64 	%fd114, %fd113, %fd107, 0d3FB5555555555554;
	sub.f64 	%fd115, %fd98, %fd106;
	add.f64 	%fd116, %fd115, %fd115;
	neg.f64 	%fd117, %fd106;
	fma.rn.f64 	%fd118, %fd117, %fd98, %fd116;
	mul.f64 	%fd119, %fd104, %fd118;
	mul.f64 	%fd120, %fd107, %fd114;
	fma.rn.f64 	%fd121, %fd120, %fd106, %fd119;
	xor.b32  	%r158, %r232, -2147483648;
	mov.b32 	%r159, 1127219200;
	mov.b64 	%fd122, {%r158, %r159};
	sub.f64 	%fd123, %fd122, %fd1;
	fma.rn.f64 	%fd124, %fd123, 0d3FE62E42FEFA39EF, %fd106;
	fma.rn.f64 	%fd125, %fd123, 0dBFE62E42FEFA39EF, %fd124;
	sub.f64 	%fd126, %fd125, %fd106;
	sub.f64 	%fd127, %fd121, %fd126;
	fma.rn.f64 	%fd128, %fd123, 0d3C7ABC9E3B39803F, %fd127;
	add.f64 	%fd165, %fd124, %fd128;
	bra.uni 	$L__BB2_15;
$L__BB2_14:
	fma.rn.f64 	%fd97, %fd163, 0d7FF0000000000000, 0d7FF0000000000000;
	{
	.reg .b32 %temp; 
	mov.b64 	{%temp, %r150}, %fd163;
	}
	and.b32  	%r151, %r150, 2147483647;
	setp.eq.s32 	%p15, %r151, 0;
	selp.f64 	%fd165, 0dFFF0000000000000, %fd97, %p15;
$L__BB2_15:
	mul.f64 	%fd12, %fd165, 0dC000000000000000;
	{
	.reg .b32 %temp; 
	mov.b64 	{%temp, %r160}, %fd3;
	}
	shl.b32 	%r161, %r160, 1;
	setp.gt.u32 	%p17, %r161, -2038431744;
	mov.f64 	%fd129, 0d0000000000000000;
	mul.rn.f64 	%fd130, %fd3, %fd129;
	selp.f64 	%fd13, %fd130, %fd3, %p17;
	{
	.reg .b32 %temp; 
	mov.b64 	{%r162, %temp}, %fd13;
	}
	{
	.reg .b32 %temp; 
	mov.b64 	{%temp, %r163}, %fd13;
	}
	add.s32 	%r164, %r163, 1048576;
	mov.b64 	%fd131, {%r162, %r164};
	cvt.rni.f64.f64 	%fd132, %fd131;
	cvt.rzi.s64.f64 	%rd17, %fd132;
	cvt.u32.u64 	%r165, %rd17;
	fma.rn.f64 	%fd133, %fd132, 0dBFE0000000000000, %fd13;
	mul.f64 	%fd134, %fd133, 0d3CA1A62633145C07;
	fma.rn.f64 	%fd135, %fd133, 0d400921FB54442D18, %fd134;
	mul.rn.f64 	%fd136, %fd135, %fd135;
	fma.rn.f64 	%fd137, %fd136, 0dBDA8FF8320FD8164, 0d3E21EEA7C1EF8528;
	fma.rn.f64 	%fd138, %fd137, %fd136, 0dBE927E4F8E06E6D9;
	fma.rn.f64 	%fd139, %fd138, %fd136, 0d3EFA01A019DDBCE9;
	fma.rn.f64 	%fd140, %fd139, %fd136, 0dBF56C16C16C15D47;
	fma.rn.f64 	%fd141, %fd140, %fd136, 0d3FA5555555555551;
	fma.rn.f64 	%fd142, %fd141, %fd136, 0dBFE0000000000000;
	fma.rn.f64 	%fd143, %fd142, %fd136, 0d3FF0000000000000;
	fma.rn.f64 	%fd144, %fd136, 0d3DE5DB65F9785EBA, 0dBE5AE5F12CB0D246;
	fma.rn.f64 	%fd145, %fd144, %fd136, 0d3EC71DE369ACE392;
	fma.rn.f64 	%fd146, %fd145, %fd136, 0dBF2A01A019DB62A1;
	fma.rn.f64 	%fd147, %fd146, %fd136, 0d3F81111111110818;
	fma.rn.f64 	%fd148, %fd147, %fd136, 0dBFC5555555555554;
	fma.rn.f64 	%fd149, %fd148, %fd136, 0d0000000000000000;
	fma.rn.f64 	%fd150, %fd149, %fd135, %fd135;
	and.b64  	%rd18, %rd17, 1;
	setp.eq.b64 	%p18, %rd18, 1;
	{
	.reg .b32 %temp; 
	mov.b64 	{%temp, %r166}, %fd150;
	}
	{
	.reg .b32 %temp; 
	mov.b64 	{%r167, %temp}, %fd150;
	}
	xor.b32  	%r168, %r166, -2147483648;
	mov.b64 	%fd151, {%r167, %r168};
	selp.f64 	%fd166, %fd143, %fd150, %p18;
	selp.f64 	%fd167, %fd151, %fd143, %p18;
	and.b32  	%r169, %r165, 2;
	setp.eq.s32 	%p19, %r169, 0;
	@%p19 bra 	$L__BB2_17;
	{
	.reg .b32 %temp; 
	mov.b64 	{%temp, %r170}, %fd166;
	}
	{
	.reg .b32 %temp; 
	mov.b64 	{%r171, %temp}, %fd166;
	}
	xor.b32  	%r172, %r170, -2147483648;
	mov.b64 	%fd166, {%r171, %r172};
	{
	.reg .b32 %temp; 
	mov.b64 	{%temp, %r173}, %fd167;
	}
	{
	.reg .b32 %temp; 
	mov.b64 	{%r174, %temp}, %fd167;
	}
	xor.b32  	%r175, %r173, -2147483648;
	mov.b64 	%fd167, {%r174, %r175};
$L__BB2_17:
	sqrt.rn.f64 	%fd152, %fd12;
	mov.f64 	%fd153, 0d0000000000000000;
	add.rn.f64 	%fd154, %fd167, %fd153;
	cvt.rzi.f64.f64 	%fd155, %fd13;
	setp.eq.f64 	%p20, %fd13, %fd155;
	mul.rn.f64 	%fd156, %fd13, %fd153;
	selp.f64 	%fd157, %fd156, %fd166, %p20;
	mul.f64 	%fd168, %fd152, %fd157;
	mul.f64 	%fd158, %fd152, %fd154;
	st.local.f64 	[%rd1+40], %fd158;
	mov.b32 	%r176, 1;
	st.local.u32 	[%rd1+28], %r176;
	bra.uni 	$L__BB2_19;
$L__BB2_18:
	mov.b32 	%r177, 0;
	st.local.u32 	[%rd1+28], %r177;
	ld.local.f64 	%fd168, [%rd1+40];
$L__BB2_19:
	cvt.f64.f32 	%fd159, %f4;
	sqrt.rn.f64 	%fd160, %fd159;
	fma.rn.f64 	%fd161, %fd160, %fd168, %fd159;
	add.f64 	%fd162, %fd161, 0d3FE0000000000000;
	cvt.rzi.u32.f64 	%r243, %fd162;
	bra.uni 	$L__BB2_33;
$L__BB2_20:
	// begin inline asm
	lg2.approx.f32.ftz %f38, %f4;
	// end inline asm
	cvt.f64.f32 	%fd38, %f38;
	mul.f64 	%fd39, %fd38, 0d3FE62E42FEFA39EF;
	cvt.rn.f32.f64 	%f8, %fd39;
	add.f32 	%f41, %f4, 0fBDFDF8D9;
	// begin inline asm
	rsqrt.approx.f32.ftz %f40, %f41;
	// end inline asm
	fma.rn.f32 	%f9, %f40, 0f3FB75B84, 0f3984F70F;
	add.f32 	%f43, %f4, 0fBFFCA5DC;
	// begin inline asm
	rsqrt.approx.f32.ftz %f42, %f43;
	// end inline asm
	fma.rn.f32 	%f10, %f42, 0f3E5807D3, 0f3F71280C;
	// begin inline asm
	rcp.approx.f32.ftz %f44, %f9;
	// end inline asm
	ld.local.v2.u32 	{%r233, %r238}, [%rd1];
	ld.local.v2.u32 	{%r237, %r236}, [%rd1+8];
	ld.local.v2.u32 	{%r235, %r234}, [%rd1+16];
$L__BB2_21:
	mov.u32 	%r39, %r236;
	mov.u32 	%r38, %r235;
	mov.u32 	%r236, %r234;
	shr.u32 	%r75, %r238, 2;
	xor.b32  	%r76, %r75, %r238;
	shl.b32 	%r77, %r236, 4;
	shl.b32 	%r78, %r76, 1;
	xor.b32  	%r79, %r78, %r77;
	xor.b32  	%r80, %r79, %r76;
	xor.b32  	%r235, %r80, %r236;
	add.s32 	%r81, %r233, %r235;
	add.s32 	%r82, %r81, 362437;
	cvt.rn.f32.u32 	%f58, %r82;
	fma.rn.f32 	%f47, %f58, 0f2F800000, 0f2F000000;
	// begin inline asm
	rsqrt.approx.f32.ftz %f46, %f47;
	// end inline asm
	add.f32 	%f49, %f46, 0fBF800000;
	// begin inline asm
	lg2.approx.f32.ftz %f48, %f49;
	// end inline asm
	cvt.f64.f32 	%fd40, %f48;
	mul.f64 	%fd41, %fd40, 0d3FE62E42FEFA39EF;
	cvt.rn.f32.f64 	%f59, %fd41;
	add.f32 	%f60, %f10, %f59;
	mul.f32 	%f61, %f44, %f60;
	sub.f32 	%f62, %f4, %f61;
	cvt.rmi.f32.f32 	%f12, %f62;
	shr.u32 	%r83, %r237, 2;
	xor.b32  	%r84, %r83, %r237;
	shl.b32 	%r85, %r235, 4;
	shl.b32 	%r86, %r84, 1;
	xor.b32  	%r87, %r86, %r85;
	xor.b32  	%r88, %r87, %r84;
	xor.b32  	%r234, %r88, %r235;
	add.s32 	%r233, %r233, 724874;
	add.f32 	%f63, %f12, 0f3F800000;
	sub.f32 	%f64, %f4, %f63;
	mul.f32 	%f65, %f9, %f64;
	sub.f32 	%f66, %f65, %f10;
	cvt.f64.f32 	%fd42, %f66;
	mul.f64 	%fd43, %fd42, 0d3FF71547652B82FE;
	cvt.rn.f32.f64 	%f51, %fd43;
	// begin inline asm
	ex2.approx.f32.ftz %f50, %f51;
	// end inline asm
	add.f32 	%f67, %f50, 0f3F800000;
	mul.f32 	%f53, %f67, %f67;
	// begin inline asm
	rcp.approx.f32.ftz %f52, %f53;
	// end inline asm
	sub.f32 	%f68, %f4, %f12;
	mul.f32 	%f69, %f9, %f68;
	sub.f32 	%f70, %f69, %f10;
	cvt.f64.f32 	%fd44, %f70;
	mul.f64 	%fd45, %fd44, 0d3FF71547652B82FE;
	cvt.rn.f32.f64 	%f55, %fd45;
	// begin inline asm
	ex2.approx.f32.ftz %f54, %f55;
	// end inline asm
	add.f32 	%f71, %f54, 0f3F800000;
	mul.f32 	%f57, %f71, %f71;
	// begin inline asm
	rcp.approx.f32.ftz %f56, %f57;
	// end inline asm
	sub.f32 	%f13, %f52, %f56;
	cvt.rzi.s32.f32 	%r45, %f63;
	cvt.rn.f32.s32 	%f72, %r45;
	abs.f32 	%f73, %f72;
	cvt.f64.f32 	%fd23, %f73;
	setp.lt.s32 	%p4, %r45, 9;
	@%p4 bra 	$L__BB2_30;
	cvt.rn.f32.s32 	%f74, %r45;
	abs.f32 	%f75, %f74;
	cvt.f64.f32 	%fd169, %f75;
	rcp.rn.f64 	%fd46, %fd169;
	mul.f64 	%fd47, %fd46, %fd46;
	fma.rn.f64 	%fd48, %fd47, 0dBF5AC321034783F9, 0d3F4B68B992738FBF;
	fma.rn.f64 	%fd49, %fd47, %fd48, 0dBF4380D01E4F7B8C;
	fma.rn.f64 	%fd50, %fd47, %fd49, 0d3F4A019FA29F7264;
	fma.rn.f64 	%fd51, %fd47, %fd50, 0dBF66C16C16B2ACEC;
	fma.rn.f64 	%fd52, %fd47, %fd51, 0d3FB5555555555545;
	fma.rn.f64 	%fd25, %fd46, %fd52, 0d3FED67F1C864BEAE;
	{
	.reg .b32 %temp; 
	mov.b64 	{%temp, %r239}, %fd169;
	}
	{
	.reg .b32 %temp; 
	mov.b64 	{%r240, %temp}, %fd169;
	}
	setp.gt.s32 	%p5, %r239, 1048575;
	mov.b32 	%r241, -1023;
	@%p5 bra 	$L__BB2_24;
	cvt.rn.f32.s32 	%f76, %r45;
	abs.f32 	%f77, %f76;
	cvt.f64.f32 	%fd53, %f77;
	mul.f64 	%fd169, %fd53, 0d4350000000000000;
	{
	.reg .b32 %temp; 
	mov.b64 	{%temp, %r239}, %fd169;
	}
	{
	.reg .b32 %temp; 
	mov.b64 	{%r240, %temp}, %fd169;
	}
	mov.b32 	%r241, -1077;
$L__BB2_24:
	add.s32 	%r92, %r239, -1;
	setp.gt.u32 	%p6, %r92, 2146435070;
	@%p6 bra 	$L__BB2_28;
	shr.u32 	%r95, %r239, 20;
	add.s32 	%r242, %r241, %r95;
	and.b32  	%r96, %r239, 1048575;
	or.b32  	%r97, %r96, 1072693248;
	mov.b64 	%fd170, {%r240, %r97};
	setp.lt.u32 	%p8, %r97, 1073127583;
	@%p8 bra 	$L__BB2_27;
	{
	.reg .b32 %temp; 
	mov.b64 	{%r98, %temp}, %fd170;
	}
	{
	.reg .b32 %temp; 
	mov.b64 	{%temp, %r99}, %fd170;
	}
	add.s32 	%r100, %r99, -1048576;
	mov.b64 	%fd170, {%r98, %r100};
	add.s32 	%r242, %r242, 1;
$L__BB2_27:
	add.f64 	%fd55, %fd170, 0dBFF0000000000000;
	add.f64 	%fd56, %fd170, 0d3FF0000000000000;
	rcp.approx.ftz.f64 	%fd57, %fd56;
	neg.f64 	%fd58, %fd56;
	fma.rn.f64 	%fd59, %fd58, %fd57, 0d3FF0000000000000;
	fma.rn.f64 	%fd60, %fd59, %fd59, %fd59;
	fma.rn.f64 	%fd61, %fd60, %fd57, %fd57;
	mul.f64 	%fd62, %fd55, %fd61;
	fma.rn.f64 	%fd63, %fd55, %fd61, %fd62;
	mul.f64 	%fd64, %fd63, %fd63;
	fma.rn.f64 	%fd65, %fd64, 0d3EB1380B3AE80F1E, 0d3ED0EE258B7A8B04;
	fma.rn.f64 	%fd66, %fd65, %fd64, 0d3EF3B2669F02676F;
	fma.rn.f64 	%fd67, %fd66, %fd64, 0d3F1745CBA9AB0956;
	fma.rn.f64 	%fd68, %fd67, %fd64, 0d3F3C71C72D1B5154;
	fma.rn.f64 	%fd69, %fd68, %fd64, 0d3F624924923BE72D;
	fma.rn.f64 	%fd70, %fd69, %fd64, 0d3F8999999999A3C4;
	fma.rn.f64 	%fd71, %fd70, %fd64, 0d3FB5555555555554;
	sub.f64 	%fd72, %fd55, %fd63;
	add.f64 	%fd73, %fd72, %fd72;
	neg.f64 	%fd74, %fd63;
	fma.rn.f64 	%fd75, %fd74, %fd55, %fd73;
	mul.f64 	%fd76, %fd61, %fd75;
	mul.f64 	%fd77, %fd64, %fd71;
	fma.rn.f64 	%fd78, %fd77, %fd63, %fd76;
	xor.b32  	%r101, %r242, -2147483648;
	mov.b32 	%r102, 1127219200;
	mov.b64 	%fd79, {%r101, %r102};
	sub.f64 	%fd80, %fd79, %fd1;
	fma.rn.f64 	%fd81, %fd80, 0d3FE62E42FEFA39EF, %fd63;
	fma.rn.f64 	%fd82, %fd80, 0dBFE62E42FEFA39EF, %fd81;
	sub.f64 	%fd83, %fd82, %fd63;
	sub.f64 	%fd84, %fd78, %fd83;
	fma.rn.f64 	%fd85, %fd80, 0d3C7ABC9E3B39803F, %fd84;
	add.f64 	%fd171, %fd81, %fd85;
	bra.uni 	$L__BB2_29;
$L__BB2_28:
	fma.rn.f64 	%fd54, %fd169, 0d7FF0000000000000, 0d7FF0000000000000;
	{
	.reg .b32 %temp; 
	mov.b64 	{%temp, %r93}, %fd169;
	}
	and.b32  	%r94, %r93, 2147483647;
	setp.eq.s32 	%p7, %r94, 0;
	selp.f64 	%fd171, 0dFFF0000000000000, %fd54, %p7;
$L__BB2_29:
	mul.f64 	%fd86, %fd171, 0d3FE0000000000000;
	cvt.rn.f32.s32 	%f78, %r45;
	abs.f32 	%f79, %f78;
	cvt.f64.f32 	%fd87, %f79;
	add.f64 	%fd88, %fd87, 0dBFE0000000000000;
	mul.f64 	%fd89, %fd88, %fd86;
	sub.f64 	%fd90, %fd89, %fd87;
	add.f64 	%fd91, %fd25, %fd89;
	add.f64 	%fd172, %fd90, %fd91;
	bra.uni 	$L__BB2_31;
$L__BB2_30:
	cvt.rzi.s32.f64 	%r89, %fd23;
	mul.wide.s32 	%rd8, %r89, 8;
	add.s64 	%rd10, %rd9, %rd8;
	ld.const.f64 	%fd172, [%rd10+-8];
$L__BB2_31:
	mul.f32 	%f82, %f13, 0f3FA66666;
	cvt.rn.f32.f64 	%f83, %fd172;
	mul.f32 	%f84, %f12, %f8;
	sub.f32 	%f85, %f84, %f4;
	sub.f32 	%f86, %f85, %f83;
	cvt.f64.f32 	%fd92, %f86;
	mul.f64 	%fd93, %fd92, 0d3FF71547652B82FE;
	cvt.rn.f32.f64 	%f81, %fd93;
	// begin inline asm
	ex2.approx.f32.ftz %f80, %f81;
	// end inline asm
	add.s32 	%r103, %r234, %r233;
	cvt.rn.f32.u32 	%f87, %r103;
	fma.rn.f32 	%f88, %f87, 0f2F800000, 0f2F000000;
	mul.f32 	%f89, %f88, %f82;
	setp.geu.f32 	%p9, %f89, %f80;
	cvt.f64.f32 	%fd94, %f82;
	setp.ltu.f64 	%p10, %fd94, 0d3BC79CA10C924223;
	or.pred  	%p11, %p10, %p9;
	mov.u32 	%r237, %r38;
	mov.u32 	%r238, %r39;
	@%p11 bra 	$L__BB2_21;
	st.local.v2.u32 	[%rd1+8], {%r38, %r236};
	st.local.v2.u32 	[%rd1+16], {%r235, %r234};
	st.local.v2.u32 	[%rd1], {%r233, %r39};
	cvt.rzi.u32.f32 	%r243, %f12;
$L__BB2_33:
	cvt.rn.f32.u32 	%f103, %r243;
	add.f32 	%f104, %f103, 0f3F8E38E3;
	{ // callseq 1, 0
	.param .b64 param0;
	st.param.b64 	[param0], %rd4;
	.param .b32 param1;
	st.param.f32 	[param1], %f104;
	.param .b32 retval0;
	call.uni (retval0), 
	_Z18gamma_distributionP17curandStateXORWOWf, 
	(
	param0, 
	param1
	);
	ld.param.f32 	%f105, [retval0];
	} // callseq 1
	mov.f32 	%f107, 0f3F800000;
	sub.f32 	%f108, %f107, %f1;
	mul.f32 	%f109, %f108, 0f3DB851EC;
	mul.f32 	%f162, %f109, %f105;
	add.f32 	%f110, %f3, %f162;
	mul.f32 	%f111, %f110, 0f3F000000;
	fma.rn.f32 	%f161, %f111, 0f3A83126F, %f161;
	add.s32 	%r221, %r221, 1;
	setp.ne.s32 	%p22, %r221, 1000;
	@%p22 bra 	$L__BB2_2;
	add.f32 	%f112, %f162, 0fBDCCCCCD;
	add.f32 	%f113, %f112, 0fBD4CCCCD;
	fma.rn.f32 	%f114, %f161, 0f3F000000, %f113;
	div.rn.f32 	%f115, %f114, 0fBE99999A;
	mul.f32 	%f116, %f115, 0f3F000000;
	fma.rn.f32 	%f16, %f161, 0fBF000000, %f116;
	ld.local.u32 	%r188, [%rd1+24];
	setp.eq.s32 	%p23, %r188, 1;
	@%p23 bra 	$L__BB2_36;
	ld.local.v2.u32 	{%r189, %r190}, [%rd1];
	shr.u32 	%r191, %r190, 2;
	xor.b32  	%r192, %r191, %r190;
	ld.local.u32 	%r193, [%rd1+8];
	ld.local.u32 	%r194, [%rd1+20];
	shl.b32 	%r195, %r194, 4;
	shl.b32 	%r196, %r192, 1;
	xor.b32  	%r197, %r196, %r195;
	xor.b32  	%r198, %r197, %r192;
	xor.b32  	%r199, %r198, %r194;
	add.s32 	%r200, %r189, %r199;
	add.s32 	%r201, %r200, 362437;
	shr.u32 	%r202, %r193, 2;
	xor.b32  	%r203, %r202, %r193;
	shl.b32 	%r204, %r199, 4;
	shl.b32 	%r205, %r203, 1;
	xor.b32  	%r206, %r205, %r204;
	xor.b32  	%r207, %r206, %r203;
	xor.b32  	%r208, %r207, %r199;
	add.s32 	%r209, %r189, %r208;
	add.s32 	%r210, %r209, 724874;
	cvt.rn.f32.u32 	%f117, %r201;
	fma.rn.f32 	%f118, %f117, 0f2F800000, 0f2F000000;
	cvt.rn.f32.u32 	%f119, %r210;
	fma.rn.f32 	%f120, %f119, 0f30C90FDB, 0f30490FDB;
	setp.lt.f32 	%p24, %f118, 0f00800000;
	mul.f32 	%f121, %f118, 0f4B000000;
	selp.f32 	%f122, %f121, %f118, %p24;
	selp.f32 	%f123, 0fC1B80000, 0f00000000, %p24;
	mov.b32 	%r211, %f122;
	add.s32 	%r212, %r211, -1059760811;
	and.b32  	%r213, %r212, -8388608;
	sub.s32 	%r214, %r211, %r213;
	mov.b32 	%f124, %r214;
	cvt.rn.f32.s32 	%f125, %r213;
	fma.rn.f32 	%f126, %f125, 0f34000000, %f123;
	add.f32 	%f127, %f124, 0fBF800000;
	fma.rn.f32 	%f128, %f127, 0fBE055027, 0f3E1039F6;
	fma.rn.f32 	%f129, %f128, %f127, 0fBDF8CDCC;
	fma.rn.f32 	%f130, %f129, %f127, 0f3E0F2955;
	fma.rn.f32 	%f131, %f130, %f127, 0fBE2AD8B9;
	fma.rn.f32 	%f132, %f131, %f127, 0f3E4CED0B;
	fma.rn.f32 	%f133, %f132, %f127, 0fBE7FFF22;
	fma.rn.f32 	%f134, %f133, %f127, 0f3EAAAA78;
	fma.rn.f32 	%f135, %f134, %f127, 0fBF000000;
	mul.f32 	%f136, %f127, %f135;
	fma.rn.f32 	%f137, %f136, %f127, %f127;
	fma.rn.f32 	%f138, %f126, 0f3F317218, %f137;
	setp.gt.u32 	%p25, %r211, 2139095039;
	fma.rn.f32 	%f139, %f122, 0f7F800000, 0f7F800000;
	selp.f32 	%f140, %f139, %f138, %p25;
	setp.eq.f32 	%p26, %f122, 0f00000000;
	mul.f32 	%f141, %f140, 0fC0000000;
	selp.f32 	%f142, 0f7F800000, %f141, %p26;
	sqrt.rn.f32 	%f143, %f142;
	sin.approx.f32 	%f144, %f120;
	mul.f32 	%f164, %f143, %f144;
	bra.uni 	$L__BB2_37;
$L__BB2_36:
	ld.local.f32 	%f164, [%rd1+32];
$L__BB2_37:
	ld.param.u64 	%rd23, [_Z19heston_exact_kernelPfP17curandStateXORWOW_param_0];
	mov.u32 	%r215, %ctaid.x;
	mov.u32 	%r216, %ntid.x;
	mov.u32 	%r217, %tid.x;
	mad.lo.s32 	%r218, %r215, %r216, %r217;
	mul.f32 	%f145, %f161, 0f3F400000;
	sqrt.rn.f32 	%f146, %f145;
	fma.rn.f32 	%f147, %f164, %f146, %f16;
	fma.rn.f32 	%f148, %f147, 0f3BBB989D, 0f3F000000;
	cvt.sat.f32.f32 	%f149, %f148;
	mov.f32 	%f150, 0f4B400001;
	mov.f32 	%f151, 0f437C0000;
	fma.rm.f32 	%f152, %f149, %f151, %f150;
	add.f32 	%f153, %f152, 0fCB40007F;
	neg.f32 	%f154, %f153;
	fma.rn.f32 	%f155, %f147, 0f3FB8AA3B, %f154;
	fma.rn.f32 	%f156, %f147, 0f32A57060, %f155;
	mov.b32 	%r219, %f152;
	shl.b32 	%r220, %r219, 23;
	mov.b32 	%f157, %r220;
	ex2.approx.ftz.f32 	%f158, %f156;
	fma.rn.f32 	%f159, %f158, %f157, 0fBF800000;
	max.f32 	%f160, %f159, 0f00000000;
	cvta.to.global.u64 	%rd20, %rd23;
	mul.wide.s32 	%rd21, %r218, 4;
	add.s64 	%rd22, %rd20, %rd21;
	st.global.f32 	[%rd22], %f160;
$L__BB2_38:
	ret;

}
	// .globl	_Z16reduction_kernelPfS_i
.visible .entry _Z16reduction_kernelPfS_i(
	.param .u64 .ptr .align 1 _Z16reduction_kernelPfS_i_param_0,
	.param .u64 .ptr .align 1 _Z16reduction_kernelPfS_i_param_1,
	.param .u32 _Z16reduction_kernelPfS_i_param_2
)
{
	.reg .pred 	%p<6>;
	.reg .b32 	%r<14>;
	.reg .b32 	%f<9>;
	.reg .b64 	%rd<9>;

	ld.param.u64 	%rd1, [_Z16reduction_kernelPfS_i_param_0];
	ld.param.u64 	%rd2, [_Z16reduction_kernelPfS_i_param_1];
	ld.param.u32 	%r8, [_Z16reduction_kernelPfS_i_param_2];
	mov.u32 	%r1, %tid.x;
	mov.u32 	%r2, %ctaid.x;
	mov.u32 	%r13, %ntid.x;
	mad.lo.s32 	%r4, %r2, %r13, %r1;
	setp.ge.s32 	%p1, %r4, %r8;
	mov.f32 	%f8, 0f00000000;
	@%p1 bra 	$L__BB3_2;
	cvta.to.global.u64 	%rd3, %rd1;
	mul.wide.s32 	%rd4, %r4, 4;
	add.s64 	%rd5, %rd3, %rd4;
	ld.global.f32 	%f8, [%rd5];
$L__BB3_2:
	shl.b32 	%r9, %r1, 2;
	mov.u32 	%r10, sdata;
	add.s32 	%r5, %r10, %r9;
	st.shared.f32 	[%r5], %f8;
	bar.sync 	0;
	setp.lt.u32 	%p2, %r13, 2;
	@%p2 bra 	$L__BB3_6;
$L__BB3_3:
	shr.u32 	%r7, %r13, 1;
	setp.ge.u32 	%p3, %r1, %r7;
	@%p3 bra 	$L__BB3_5;
	shl.b32 	%r11, %r7, 2;
	add.s32 	%r12, %r5, %r11;
	ld.shared.f32 	%f4, [%r12];
	ld.shared.f32 	%f5, [%r5];
	add.f32 	%f6, %f4, %f5;
	st.shared.f32 	[%r5], %f6;
$L__BB3_5:
	bar.sync 	0;
	setp.gt.u32 	%p4, %r13, 3;
	mov.u32 	%r13, %r7;
	@%p4 bra 	$L__BB3_3;
$L__BB3_6:
	setp.ne.s32 	%p5, %r1, 0;
	@%p5 bra 	$L__BB3_8;
	ld.shared.f32 	%f7, [sdata];
	cvta.to.global.u64 	%rd6, %rd2;
	mul.wide.u32 	%rd7, %r2, 4;
	add.s64 	%rd8, %rd6, %rd7;
	st.global.f32 	[%rd8], %f7;
$L__BB3_8:
	ret;

}


// ===== COMPILED SASS (sm_100) =====

	.target	sm_100

	.elftype	@"ET_EXEC"


//--------------------- .note.nv.tkinfo           --------------------------
	.section	.note.nv.tkinfo,"",@"SHT_NOTE"
	.sectionflags	@"SHF_NOTE_NV_TKINFO"
	.tkinfo
        /*0018*/ 	.word	0x00000002
        /*0030*/ 	.string	""
        /*0030*/ 	.string	"ptxas"
        /*0030*/ 	.string	"Cuda compilation tools, release 13.0, V13.0.88"
        /*0030*/ 	.string	"Build cuda_13.0.r13.0/compiler.36424714_0"
        /*0030*/ 	.string	"-arch sm_100 -m 64 "



//--------------------- .note.nv.cuinfo           --------------------------
	.section	.note.nv.cuinfo,"",@"SHT_NOTE"
	.sectionflags	@"SHF_NOTE_NV_CUINFO"
        /*0018*/ 	.short	0x0002
        /*001a*/ 	.short	0x0064
        /*001c*/ 	.short	0x0082
	.zero		2


//--------------------- .nv.info                  --------------------------
	.section	.nv.info,"",@"SHT_CUDA_INFO"
	.align	4


	//----- nvinfo : EIATTR_REGCOUNT
	.align		4
        /*0000*/ 	.byte	0x04, 0x2f
        /*0002*/ 	.short	(.L_10 - .L_9)
	.align		4
.L_9:
        /*0004*/ 	.word	index@(_Z15init_rng_kernelP17curandStateXORWOWm)
        /*0008*/ 	.word	0x0000001f


	//----- nvinfo : EIATTR_FRAME_SIZE
	.align		4
.L_10:
        /*000c*/ 	.byte	0x04, 0x11
        /*000e*/ 	.short	(.L_12 - .L_11)
	.align		4
.L_11:
        /*0010*/ 	.word	index@(_Z15init_rng_kernelP17curandStateXORWOWm)
        /*0014*/ 	.word	0x00000000


	//----- nvinfo : EIATTR_REGCOUNT
	.align		4
.L_12:
        /*0018*/ 	.byte	0x04, 0x2f
        /*001a*/ 	.short	(.L_14 - .L_13)
	.align		4
.L_13:
        /*001c*/ 	.word	index@(_Z19heston_exact_kernelPfP17curandStateXORWOW)
        /*0020*/ 	.word	0x00000027


	//----- nvinfo : EIATTR_FRAME_SIZE
	.align		4
.L_14:
        /*0024*/ 	.byte	0x04, 0x11
        /*0026*/ 	.short	(.L_16 - .L_15)
	.align		4
.L_15:
        /*0028*/ 	.word	index@($__internal_4_$__cuda_sm3x_div_rn_noftz_f32_slowpath)
        /*002c*/ 	.word	0x00000030


	//----- nvinfo : EIATTR_FRAME_SIZE
	.align		4
.L_16:
        /*0030*/ 	.byte	0x04, 0x11
        /*0032*/ 	.short	(.L_18 - .L_17)
	.align		4
.L_17:
        /*0034*/ 	.word	index@($__internal_3_$__cuda_sm20_dsqrt_rn_f64_mediumpath_v1)
        /*0038*/ 	.word	0x00000030


	//----- nvinfo : EIATTR_FRAME_SIZE
	.align		4
.L_18:
        /*003c*/ 	.byte	0x04, 0x11
        /*003e*/ 	.short	(.L_20 - .L_19)
	.align		4
.L_19:
        /*0040*/ 	.word	index@($__internal_2_$__cuda_sm20_dblrcp_rn_slowpath_v3)
        /*0044*/ 	.word	0x00000030


	//----- nvinfo : EIATTR_FRAME_SIZE
	.align		4
.L_20:
        /*0048*/ 	.byte	0x04, 0x11
        /*004a*/ 	.short	(.L_22 - .L_21)
	.align		4
.L_21:
        /*004c*/ 	.word	index@($__internal_1_$__cuda_sm20_sqrt_rn_f32_slowpath)
        /*0050*/ 	.word	0x00000030


	//----- nvinfo : EIATTR_FRAME_SIZE
	.align		4
.L_22:
        /*0054*/ 	.byte	0x04, 0x11
        /*0056*/ 	.short	(.L_24 - .L_23)
	.align		4
.L_23:
        /*0058*/ 	.word	index@($__internal_0_$__cuda_sm20_rcp_rn_f32_slowpath)
        /*005c*/ 	.word	0x00000030


	//----- nvinfo : EIATTR_FRAME_SIZE
	.align		4
.L_24:
        /*0060*/ 	.byte	0x04, 0x11
        /*0062*/ 	.short	(.L_26 - .L_25)
	.align		4
.L_25:
        /*0064*/ 	.word	index@($_Z19heston_exact_kernelPfP17curandStateXORWOW$_Z18gamma_distributionP17curandStateXORWOWf)
        /*0068*/ 	.word	0x00000030


	//----- nvinfo : EIATTR_FRAME_SIZE
	.align		4
.L_26:
        /*006c*/ 	.byte	0x04, 0x11
        /*006e*/ 	.short	(.L_28 - .L_27)
	.align		4
.L_27:
        /*0070*/ 	.word	index@(_Z19heston_exact_kernelPfP17curandStateXORWOW)
        /*0074*/ 	.word	0x00000030


	//----- nvinfo : EIATTR_REGCOUNT
	.align		4
.L_28:
        /*0078*/ 	.byte	0x04, 0x2f
        /*007a*/ 	.short	(.L_30 - .L_29)
	.align		4
.L_29:
        /*007c*/ 	.word	index@(_Z16reduction_kernelPfS_i)
        /*0080*/ 	.word	0x0000000b


	//----- nvinfo : EIATTR_FRAME_SIZE
	.align		4
.L_30:
        /*0084*/ 	.byte	0x04, 0x11
        /*0086*/ 	.short	(.L_32 - .L_31)
	.align		4
.L_31:
        /*0088*/ 	.word	index@(_Z16reduction_kernelPfS_i)
        /*008c*/ 	.word	0x00000000


	//----- nvinfo : EIATTR_MIN_STACK_SIZE
	.align		4
.L_32:
        /*0090*/ 	.byte	0x04, 0x12
        /*0092*/ 	.short	(.L_34 - .L_33)
	.align		4
.L_33:
        /*0094*/ 	.word	index@(_Z16reduction_kernelPfS_i)
        /*0098*/ 	.word	0x00000000


	//----- nvinfo : EIATTR_MIN_STACK_SIZE
	.align		4
.L_34:
        /*009c*/ 	.byte	0x04, 0x12
        /*009e*/ 	.short	(.L_36 - .L_35)
	.align		4
.L_35:
        /*00a0*/ 	.word	index@(_Z19heston_exact_kernelPfP17curandStateXORWOW)
        /*00a4*/ 	.word	0x00000030


	//----- nvinfo : EIATTR_MIN_STACK_SIZE
	.align		4
.L_36:
        /*00a8*/ 	.byte	0x04, 0x12
        /*00aa*/ 	.short	(.L_38 - .L_37)
	.align		4
.L_37:
        /*00ac*/ 	.word	index@(_Z15init_rng_kernelP17curandStateXORWOWm)
        /*00b0*/ 	.word	0x00000000
.L_38:


//--------------------- .nv.compat                --------------------------
	.section	.nv.compat,"",@"SHT_CUDA_COMPAT_INFO"
	.align	4
        /*0000*/ 	.byte	0x02, 0x09, 0x00, 0x00, 0x02, 0x02, 0x01, 0x00, 0x02, 0x05, 0x05, 0x00, 0x03, 0x07, 0x01, 0x01
        /*0010*/ 	.byte	0x02, 0x03, 0x00, 0x00, 0x02, 0x06, 0x01, 0x00, 0x04, 0x0b, 0x08, 0x00, 0x01, 0x00, 0x00, 0x00
        /*0020*/ 	.byte	0x00, 0x00, 0x00, 0x00


//--------------------- .nv.info._Z16reduction_kernelPfS_i --------------------------
	.section	.nv.info._Z16reduction_kernelPfS_i,"",@"SHT_CUDA_INFO"
	.sectionflags	@""
	.align	4


	//----- nvinfo : EIATTR_CUDA_API_VERSION
	.align		4
        /*0000*/ 	.byte	0x04, 0x37
        /*0002*/ 	.short	(.L_40 - .L_39)
.L_39:
        /*0004*/ 	.word	0x00000082


	//----- nvinfo : EIATTR_KPARAM_INFO
	.align		4
.L_40:
        /*0008*/ 	.byte	0x04, 0x17
        /*000a*/ 	.short	(.L_42 - .L_41)
.L_41:
        /*000c*/ 	.word	0x00000000
        /*0010*/ 	.short	0x0002
        /*0012*/ 	.short	0x0010
        /*0014*/ 	.byte	0x00, 0xf0, 0x11, 0x00


	//----- nvinfo : EIATTR_KPARAM_INFO
	.align		4
.L_42:
        /*0018*/ 	.byte	0x04, 0x17
        /*001a*/ 	.short	(.L_44 - .L_43)
.L_43:
        /*001c*/ 	.word	0x00000000
        /*0020*/ 	.short	0x0001
        /*0022*/ 	.short	0x0008
        /*0024*/ 	.byte	0x00, 0xf5, 0x21, 0x00


	//----- nvinfo : EIATTR_KPARAM_INFO
	.align		4
.L_44:
        /*0028*/ 	.byte	0x04, 0x17
        /*002a*/ 	.short	(.L_46 - .L_45)
.L_45:
        /*002c*/ 	.word	0x00000000
        /*0030*/ 	.short	0x0000
        /*0032*/ 	.short	0x0000
        /*0034*/ 	.byte	0x00, 0xf5, 0x21, 0x00


	//----- nvinfo : EIATTR_SPARSE_MMA_MASK
	.align		4
.L_46:
        /*0038*/ 	.byte	0x03, 0x50
        /*003a*/ 	.short	0x0000


	//----- nvinfo : EIATTR_MAXREG_COUNT
	.align		4
        /*003c*/ 	.byte	0x03, 0x1b
        /*003e*/ 	.short	0x00ff


	//----- nvinfo : EIATTR_NUM_BARRIERS
	.align		4
        /*0040*/ 	.byte	0x02, 0x4c
        /*0042*/ 	.byte	0x01
	.zero		1


	//----- nvinfo : EIATTR_MERCURY_ISA_VERSION
	.align		4
        /*0044*/ 	.byte	0x03, 0x5f
        /*0046*/ 	.short	0x0101


	//----- nvinfo : EIATTR_VRC_CTA_INIT_COUNT
	.align		4
        /*0048*/ 	.byte	0x02, 0x4a
	.zero		1
	.zero		1


	//----- nvinfo : EIATTR_EXIT_INSTR_OFFSETS
	.align		4
        /*004c*/ 	.byte	0x04, 0x1c
        /*004e*/ 	.short	(.L_48 - .L_47)


	//   ....[0]....
.L_47:
        /*0050*/ 	.word	0x00000210


	//   ....[1]....
        /*0054*/ 	.word	0x00000290


	//----- nvinfo : EIATTR_CBANK_PARAM_SIZE
	.align		4
.L_48:
        /*0058*/ 	.byte	0x03, 0x19
        /*005a*/ 	.short	0x0014


	//----- nvinfo : EIATTR_PARAM_CBANK
	.align		4
        /*005c*/ 	.byte	0x04, 0x0a
        /*005e*/ 	.short	(.L_50 - .L_49)
	.align		4
.L_49:
        /*0060*/ 	.word	index@(.nv.constant0._Z16reduction_kernelPfS_i)
        /*0064*/ 	.short	0x0380
        /*0066*/ 	.short	0x0014


	//----- nvinfo : EIATTR_SW_WAR
	.align		4
.L_50:
        /*0068*/ 	.byte	0x04, 0x36
        /*006a*/ 	.short	(.L_52 - .L_51)
.L_51:
        /*006c*/ 	.word	0x00000008
.L_52:


//--------------------- .nv.info._Z19heston_exact_kernelPfP17curandStateXORWOW --------------------------
	.section	.nv.info._Z19heston_exact_kernelPfP17curandStateXORWOW,"",@"SHT_CUDA_INFO"
	.sectionflags	@""
	.align	4


	//----- nvinfo : EIATTR_CUDA_API_VERSION
	.align		4
        /*0000*/ 	.byte	0x04, 0x37
        /*0002*/ 	.short	(.L_54 - .L_53)
.L_53:
        /*0004*/ 	.word	0x00000082


	//----- nvinfo : EIATTR_KPARAM_INFO
	.align		4
.L_54:
        /*0008*/ 	.byte	0x04, 0x17
        /*000a*/ 	.short	(.L_56 - .L_55)
.L_55:
        /*000c*/ 	.word	0x00000000
        /*0010*/ 	.short	0x0001
        /*0012*/ 	.short	0x0008
        /*0014*/ 	.byte	0x00, 0xf5, 0x21, 0x00


	//----- nvinfo : EIATTR_KPARAM_INFO
	.align		4
.L_56:
        /*0018*/ 	.byte	0x04, 0x17
        /*001a*/ 	.short	(.L_58 - .L_57)
.L_57:
        /*001c*/ 	.word	0x00000000
        /*0020*/ 	.short	0x0000
        /*0022*/ 	.short	0x0000
        /*0024*/ 	.byte	0x00, 0xf5, 0x21, 0x00


	//----- nvinfo : EIATTR_SPARSE_MMA_MASK
	.align		4
.L_58:
        /*0028*/ 	.byte	0x03, 0x50
        /*002a*/ 	.short	0x0000


	//----- nvinfo : EIATTR_MAXREG_COUNT
	.align		4
        /*002c*/ 	.byte	0x03, 0x1b
        /*002e*/ 	.short	0x00ff


	//----- nvinfo : EIATTR_MERCURY_ISA_VERSION
	.align		4
        /*0030*/ 	.byte	0x03, 0x5f
        /*0032*/ 	.short	0x0101


	//----- nvinfo : EIATTR_VRC_CTA_INIT_COUNT
	.align		4
        /*0034*/ 	.byte	0x02, 0x4a
	.zero		1
	.zero		1


	//----- nvinfo : EIATTR_EXIT_INSTR_OFFSETS
	.align		4
        /*0038*/ 	.byte	0x04, 0x1c
        /*003a*/ 	.short	(.L_60 - .L_59)


	//   ....[0]....
.L_59:
        /*003c*/ 	.word	0x000000b0


	//   ....[1]....
        /*0040*/ 	.word	0x00003030


	//----- nvinfo : EIATTR_CRS_STACK_SIZE
	.align		4
.L_60:
        /*0044*/ 	.byte	0x04, 0x1e
        /*0046*/ 	.short	(.L_62 - .L_61)
.L_61:
        /*0048*/ 	.word	0x00000000


	//----- nvinfo : EIATTR_CBANK_PARAM_SIZE
	.align		4
.L_62:
        /*004c*/ 	.byte	0x03, 0x19
        /*004e*/ 	.short	0x0010


	//----- nvinfo : EIATTR_PARAM_CBANK
	.align		4
        /*0050*/ 	.byte	0x04, 0x0a
        /*0052*/ 	.short	(.L_64 - .L_63)
	.align		4
.L_63:
        /*0054*/ 	.word	index@(.nv.constant0._Z19heston_exact_kernelPfP17curandStateXORWOW)
        /*0058*/ 	.short	0x0380
        /*005a*/ 	.short	0x0010


	//----- nvinfo : EIATTR_SW_WAR
	.align		4
.L_64:
        /*005c*/ 	.byte	0x04, 0x36
        /*005e*/ 	.short	(.L_66 - .L_65)
.L_65:
        /*0060*/ 	.word	0x00000008
.L_66:


//--------------------- .nv.info._Z15init_rng_kernelP17curandStateXORWOWm --------------------------
	.section	.nv.info._Z15init_rng_kernelP17curandStateXORWOWm,"",@"SHT_CUDA_INFO"
	.sectionflags	@""
	.align	4


	//----- nvinfo : EIATTR_CUDA_API_VERSION
	.align		4
        /*0000*/ 	.byte	0x04, 0x37
        /*0002*/ 	.short	(.L_68 - .L_67)
.L_67:
        /*0004*/ 	.word	0x00000082


	//----- nvinfo : EIATTR_KPARAM_INFO
	.align		4
.L_68:
        /*0008*/ 	.byte	0x04, 0x17
        /*000a*/ 	.short	(.L_70 - .L_69)
.L_69:
        /*000c*/ 	.word	0x00000000
        /*0010*/ 	.short	0x0001
        /*0012*/ 	.short	0x0008
        /*0014*/ 	.byte	0x00, 0xf0, 0x21, 0x00


	//----- nvinfo : EIATTR_KPARAM_INFO
	.align		4
.L_70:
        /*0018*/ 	.byte	0x04, 0x17
        /*001a*/ 	.short	(.L_72 - .L_71)
.L_71:
        /*001c*/ 	.word	0x00000000
        /*0020*/ 	.short	0x0000
        /*0022*/ 	.short	0x0000
        /*0024*/ 	.byte	0x00, 0xf5, 0x21, 0x00


	//----- nvinfo : EIATTR_SPARSE_MMA_MASK
	.align		4
.L_72:
        /*0028*/ 	.byte	0x03, 0x50
        /*002a*/ 	.short	0x0000


	//----- nvinfo : EIATTR_MAXREG_COUNT
	.align		4
        /*002c*/ 	.byte	0x03, 0x1b
        /*002e*/ 	.short	0x00ff


	//----- nvinfo : EIATTR_MERCURY_ISA_VERSION
	.align		4
        /*0030*/ 	.byte	0x03, 0x5f
        /*0032*/ 	.short	0x0101


	//----- nvinfo : EIATTR_VRC_CTA_INIT_COUNT
	.align		4
        /*0034*/ 	.byte	0x02, 0x4a
	.zero		1
	.zero		1


	//----- nvinfo : EIATTR_EXIT_INSTR_OFFSETS
	.align		4
        /*0038*/ 	.byte	0x04, 0x1c
        /*003a*/ 	.short	(.L_74 - .L_73)


	//   ....[0]....
.L_73:
        /*003c*/ 	.word	0x00000060


	//   ....[1]....
        /*0040*/ 	.word	0x00000ef0


	//----- nvinfo : EIATTR_CRS_STACK_SIZE
	.align		4
.L_74:
        /*0044*/ 	.byte	0x04, 0x1e
        /*0046*/ 	.short	(.L_76 - .L_75)
.L_75:
        /*0048*/ 	.word	0x00000000


	//----- nvinfo : EIATTR_CBANK_PARAM_SIZE
	.align		4
.L_76:
        /*004c*/ 	.byte	0x03, 0x19
        /*004e*/ 	.short	0x0010


	//----- nvinfo : EIATTR_PARAM_CBANK
	.align		4
        /*0050*/ 	.byte	0x04, 0x0a
        /*0052*/ 	.short	(.L_78 - .L_77)
	.align		4
.L_77:
        /*0054*/ 	.word	index@(.nv.constant0._Z15init_rng_kernelP17curandStateXORWOWm)
        /*0058*/ 	.short	0x0380
        /*005a*/ 	.short	0x0010


	//----- nvinfo : EIATTR_SW_WAR
	.align		4
.L_78:
        /*005c*/ 	.byte	0x04, 0x36
        /*005e*/ 	.short	(.L_80 - .L_79)
.L_79:
        /*0060*/ 	.word	0x00000008
.L_80:


//--------------------- .nv.callgraph             --------------------------
	.section	.nv.callgraph,"",@"SHT_CUDA_CALLGRAPH"
	.align	4
	.sectionentsize	8
	.align		4
        /*0000*/ 	.word	0x00000000
	.align		4
        /*0004*/ 	.word	0xffffffff
	.align		4
        /*0008*/ 	.word	0x00000000
	.align		4
        /*000c*/ 	.word	0xfffffffe
	.align		4
        /*0010*/ 	.word	0x00000000
	.align		4
        /*0014*/ 	.word	0xfffffffd
	.align		4
        /*0018*/ 	.word	0x00000000
	.align		4
        /*001c*/ 	.word	0xfffffffc


//--------------------- .nv.constant4             --------------------------
	.section	.nv.constant4,"a",@progbits
	.align	8
	.align		8
.nv.constant4:
        /*0000*/ 	.dword	precalc_xorwow_matrix
	.align		8
        /*0008*/ 	.dword	precalc_xorwow_offset_matrix
	.align		8
        /*0010*/ 	.dword	mrg32k3aM1
	.align		8
        /*0018*/ 	.dword	mrg32k3aM2
	.align		8
        /*0020*/ 	.dword	mrg32k3aM1SubSeq
	.align		8
        /*0028*/ 	.dword	mrg32k3aM2SubSeq
	.align		8
        /*0030*/ 	.dword	mrg32k3aM1Seq
	.align		8
        /*0038*/ 	.dword	mrg32k3aM2Seq


//--------------------- .nv.constant3             --------------------------
	.section	.nv.constant3,"a",@progbits
	.align	8
.nv.constant3:
	.type		__cr_lgamma_table,@object
	.size		__cr_lgamma_table,(.L_8 - __cr_lgamma_table)
__cr_lgamma_table:
        /*0000*/ 	.byte	0x00, 0x00, 0x00, 0x00, 0x00, 0x00, 0x00, 0x00, 0x00, 0x00, 0x00, 0x00, 0x00, 0x00, 0x00, 0x00
        /*0010*/ 	.byte	0xef, 0x39, 0xfa, 0xfe, 0x42, 0x2e, 0xe6, 0x3f, 0x02, 0x20, 0x2a, 0xfa, 0x0b, 0xab, 0xfc, 0x3f
        /*0020*/ 	.byte	0xf9, 0x2c, 0x92, 0x7c, 0xa7, 0x6c, 0x09, 0x40, 0xc9, 0x79, 0x44, 0x3c, 0x64, 0x26, 0x13, 0x40
        /*0030*/ 	.byte	0xca, 0x01, 0xcf, 0x3a, 0x27, 0x51, 0x1a, 0x40, 0x30, 0xcc, 0x2d, 0xf3, 0xe1, 0x0c, 0x21, 0x40
        /*0040*/ 	.byte	0x0d, 0xb7, 0xfc, 0x82, 0x8e, 0x35, 0x25, 0x40
.L_8:


//--------------------- .text._Z16reduction_kernelPfS_i --------------------------
	.section	.text._Z16reduction_kernelPfS_i,"ax",@progbits
	.align	128
        .global         _Z16reduction_kernelPfS_i
        .type           _Z16reduction_kernelPfS_i,@function
        .size           _Z16reduction_kernelPfS_i,(.L_x_110 - _Z16reduction_kernelPfS_i)
        .other          _Z16reduction_kernelPfS_i,@"STO_CUDA_ENTRY STV_DEFAULT"
_Z16reduction_kernelPfS_i:
.text._Z16reduction_kernelPfS_i:
[----:B------:R-:W-:Y:S01]  /*0000*/  LDC R1, c[0x0][0x37c] ;  /* 0x0000df00ff017b82 */ /* 0x000fe20000000800 */
[----:B------:R-:W0:Y:S01]  /*0010*/  S2R R6, SR_TID.X ;  /* 0x0000000000067919 */ /* 0x000e220000002100 */
[----:B------:R-:W0:Y:S01]  /*0020*/  LDCU UR8, c[0x0][0x360] ;  /* 0x00006c00ff0877ac */ /* 0x000e220008000800 */
[----:B------:R-:W-:Y:S01]  /*0030*/  IMAD.MOV.U32 R4, RZ, RZ, RZ ;  /* 0x000000ffff047224 */ /* 0x000fe200078e00ff */
[----:B------:R-:W0:Y:S01]  /*0040*/  S2R R7, SR_CTAID.X ;  /* 0x0000000000077919 */ /* 0x000e220000002500 */
[----:B------:R-:W1:Y:S01]  /*0050*/  LDCU UR4, c[0x0][0x390] ;  /* 0x00007200ff0477ac */ /* 0x000e620008000800 */
[----:B------:R-:W2:Y:S01]  /*0060*/  LDCU.64 UR6, c[0x0][0x358] ;  /* 0x00006b00ff0677ac */ /* 0x000ea20008000a00 */
[----:B0-----:R-:W-:-:S05]  /*0070*/  IMAD R5, R7, UR8, R6 ;  /* 0x0000000807057c24 */ /* 0x001fca000f8e0206 */
[----:B-1----:R-:W-:-:S13]  /*0080*/  ISETP.GE.AND P0, PT, R5, UR4, PT ;  /* 0x0000000405007c0c */ /* 0x002fda000bf06270 */
[----:B------:R-:W0:Y:S02]  /*0090*/  @!P0 LDC.64 R2, c[0x0][0x380] ;  /* 0x0000e000ff028b82 */ /* 0x000e240000000a00 */
[----:B0-----:R-:W-:-:S05]  /*00a0*/  @!P0 IMAD.WIDE R2, R5, 0x4, R2 ;  /* 0x0000000405028825 */ /* 0x001fca00078e0202 */
[----:B--2---:R-:W2:Y:S01]  /*00b0*/  @!P0 LDG.E R4, desc[UR6][R2.64] ;  /* 0x0000000602048981 */ /* 0x004ea2000c1e1900 */
[----:B------:R-:W0:Y:S01]  /*00c0*/  S2UR UR5, SR_CgaCtaId ;  /* 0x00000000000579c3 */ /* 0x000e220000008800 */
[----:B------:R-:W-:Y:S01]  /*00d0*/  IMAD.U32 R0, RZ, RZ, UR8 ;  /* 0x00000008ff007e24 */ /* 0x000fe2000f8e00ff */
[----:B------:R-:W-:Y:S01]  /*00e0*/  UMOV UR4, 0x400 ;  /* 0x0000040000047882 */ /* 0x000fe20000000000 */
[----:B------:R-:W-:-:S03]  /*00f0*/  ISETP.NE.AND P0, PT, R6, RZ, PT ;  /* 0x000000ff0600720c */ /* 0x000fc60003f05270 */
[----:B------:R-:W-:Y:S01]  /*0100*/  ISETP.GE.U32.AND P1, PT, R0, 0x2, PT ;  /* 0x000000020000780c */ /* 0x000fe20003f26070 */
[----:B0-----:R-:W-:-:S06]  /*0110*/  ULEA UR4, UR5, UR4, 0x18 ;  /* 0x0000000405047291 */ /* 0x001fcc000f8ec0ff */
[----:B------:R-:W-:-:S05]  /*0120*/  LEA R5, R6, UR4, 0x2 ;  /* 0x0000000406057c11 */ /* 0x000fca000f8e10ff */
[----:B--2---:R0:W-:Y:S01]  /*0130*/  STS [R5], R4 ;  /* 0x0000000405007388 */ /* 0x0041e20000000800 */
[----:B------:R-:W-:Y:S06]  /*0140*/  BAR.SYNC.DEFER_BLOCKING 0x0 ;  /* 0x0000000000007b1d */ /* 0x000fec0000010000 */
[----:B------:R-:W-:Y:S05]  /*0150*/  @!P1 BRA `(.L_x_0) ;  /* 0x00000000002c9947 */ /* 0x000fea0003800000 */
.L_x_1:
[----:B------:R-:W-:-:S04]  /*0160*/  SHF.R.U32.HI R8, RZ, 0x1, R0 ;  /* 0x00000001ff087819 */ /* 0x000fc80000011600 */
[----:B------:R-:W-:-:S13]  /*0170*/  ISETP.GE.U32.AND P1, PT, R6, R8, PT ;  /* 0x000000080600720c */ /* 0x000fda0003f26070 */
[----:B------:R-:W-:Y:S01]  /*0180*/  @!P1 LEA R2, R8, R5, 0x2 ;  /* 0x0000000508029211 */ /* 0x000fe200078e10ff */
[----:B------:R-:W-:Y:S05]  /*0190*/  @!P1 LDS R3, [R5] ;  /* 0x0000000005039984 */ /* 0x000fea0000000800 */
[----:B------:R-:W0:Y:S02]  /*01a0*/  @!P1 LDS R2, [R2] ;  /* 0x0000000002029984 */ /* 0x000e240000000800 */
[----:B0-----:R-:W-:-:S05]  /*01b0*/  @!P1 FADD R4, R2, R3 ;  /* 0x0000000302049221 */ /* 0x001fca0000000000 */
[----:B------:R1:W-:Y:S01]  /*01c0*/  @!P1 STS [R5], R4 ;  /* 0x0000000405009388 */ /* 0x0003e20000000800 */
[----:B------:R-:W-:Y:S01]  /*01d0*/  BAR.SYNC.DEFER_BLOCKING 0x0 ;  /* 0x0000000000007b1d */ /* 0x000fe20000010000 */
[----:B------:R-:W-:Y:S01]  /*01e0*/  ISETP.GT.U32.AND P1, PT, R0, 0x3, PT ;  /* 0x000000030000780c */ /* 0x000fe20003f24070 */
[----:B------:R-:W-:-:S12]  /*01f0*/  IMAD.MOV.U32 R0, RZ, RZ, R8 ;  /* 0x000000ffff007224 */ /* 0x000fd800078e0008 */
[----:B-1----:R-:W-:Y:S05]  /*0200*/  @P1 BRA `(.L_x_1) ;  /* 0xfffffffc00d41947 */ /* 0x002fea000383ffff */
.L_x_0:
[----:B------:R-:W-:Y:S05]  /*0210*/  @P0 EXIT ;  /* 0x000000000000094d */ /* 0x000fea0003800000 */
[----:B------:R-:W1:Y:S01]  /*0220*/  S2UR UR5, SR_CgaCtaId ;  /* 0x00000000000579c3 */ /* 0x000e620000008800 */
[----:B------:R-:W-:-:S07]  /*0230*/  UMOV UR4, 0x400 ;  /* 0x0000040000047882 */ /* 0x000fce0000000000 */
[----:B------:R-:W2:Y:S01]  /*0240*/  LDC.64 R2, c[0x0][0x388] ;  /* 0x0000e200ff027b82 */ /* 0x000ea20000000a00 */
[----:B-1----:R-:W-:Y:S01]  /*0250*/  ULEA UR4, UR5, UR4, 0x18 ;  /* 0x0000000405047291 */ /* 0x002fe2000f8ec0ff */
[----:B--2---:R-:W-:-:S08]  /*0260*/  IMAD.WIDE.U32 R2, R7, 0x4, R2 ;  /* 0x0000000407027825 */ /* 0x004fd000078e0002 */
[----:B0-----:R-:W0:Y:S04]  /*0270*/  LDS R5, [UR4] ;  /* 0x00000004ff057984 */ /* 0x001e280008000800 */
[----:B0-----:R-:W-:Y:S01]  /*0280*/  STG.E desc[UR6][R2.64], R5 ;  /* 0x0000000502007986 */ /* 0x001fe2000c101906 */
[----:B------:R-:W-:Y:S05]  /*0290*/  EXIT ;  /* 0x000000000000794d */ /* 0x000fea0003800000 */
.L_x_2:
[----:B------:R-:W-:-:S00]  /*02a0*/  BRA `(.L_x_2) ;  /* 0xfffffffc00fc7947 */ /* 0x000fc0000383ffff */
[----:B------:R-:W-:-:S00]  /*02b0*/  NOP ;  /* 0x0000000000007918 */ /* 0x000fc00000000000 */
        /* <DEDUP_REMOVED lines=12> */
.L_x_110:


//--------------------- .text._Z19heston_exact_kernelPfP17curandStateXORWOW --------------------------
	.section	.text._Z19heston_exact_kernelPfP17curandStateXORWOW,"ax",@progbits
	.align	128
        .global         _Z19heston_exact_kernelPfP17curandStateXORWOW
        .type           _Z19heston_exact_kernelPfP17curandStateXORWOW,@function
        .size           _Z19heston_exact_kernelPfP17curandStateXORWOW,(.L_x_109 - _Z19heston_exact_kernelPfP17curandStateXORWOW)
        .other          _Z19heston_exact_kernelPfP17curandStateXORWOW,@"STO_CUDA_ENTRY STV_DEFAULT"
_Z19heston_exact_kernelPfP17curandStateXORWOW:
.text._Z19heston_exact_kernelPfP17curandStateXORWOW:
[----:B------:R-:W0:Y:S01]  /*0000*/  LDC R1, c[0x0][0x37c] ;  /* 0x0000df00ff017b82 */ /* 0x000e220000000800 */
[----:B------:R-:W1:Y:S01]  /*0010*/  S2R R0, SR_TID.X ;  /* 0x0000000000007919 */ /* 0x000e620000002100 */
[----:B------:R-:W2:Y:S06]  /*0020*/  LDCU UR5, c[0x0][0x2fc] ;  /* 0x00005f80ff0577ac */ /* 0x000eac0008000800 */
[----:B------:R-:W1:Y:S01]  /*0030*/  S2UR UR6, SR_CTAID.X ;  /* 0x00000000000679c3 */ /* 0x000e620000002500 */
[----:B0-----:R-:W-:Y:S01]  /*0040*/  VIADD R1, R1, 0xffffffd0 ;  /* 0xffffffd001017836 */ /* 0x001fe20000000000 */
[----:B------:R-:W0:Y:S06]  /*0050*/  LDCU UR4, c[0x0][0x2f8] ;  /* 0x00005f00ff0477ac */ /* 0x000e2c0008000800 */
[----:B------:R-:W1:Y:S01]  /*0060*/  LDC R3, c[0x0][0x360] ;  /* 0x0000d800ff037b82 */ /* 0x000e620000000800 */
[----:B0-----:R-:W-:-:S05]  /*0070*/  IADD3 R16, P1, PT, R1, UR4, RZ ;  /* 0x0000000401107c10 */ /* 0x001fca000ff3e0ff */
[----:B--2---:R-:W-:Y:S02]  /*0080*/  IMAD.X R2, RZ, RZ, UR5, P1 ;  /* 0x00000005ff027e24 */ /* 0x004fe400088e06ff */
[----:B-1----:R-:W-:-:S05]  /*0090*/  IMAD R3, R3, UR6, R0 ;  /* 0x0000000603037c24 */ /* 0x002fca000f8e0200 */
[----:B------:R-:W-:-:S13]  /*00a0*/  ISETP.GT.AND P0, PT, R3, 0x3ffff, PT ;  /* 0x0003ffff0300780c */ /* 0x000fda0003f04270 */
[----:B------:R-:W-:Y:S05]  /*00b0*/  @P0 EXIT ;  /* 0x000000000000094d */ /* 0x000fea0003800000 */
[----:B------:R-:W0:Y:S01]  /*00c0*/  LDC.64 R14, c[0x0][0x388] ;  /* 0x0000e200ff0e7b82 */ /* 0x000e220000000a00 */
[----:B------:R-:W1:Y:S01]  /*00d0*/  LDCU.64 UR36, c[0x0][0x358] ;  /* 0x00006b00ff2477ac */ /* 0x000e620008000a00 */
[----:B0-----:R-:W-:-:S05]  /*00e0*/  IMAD.WIDE R14, R3, 0x30, R14 ;  /* 0x00000030030e7825 */ /* 0x001fca00078e020e */
[----:B-1----:R-:W2:Y:S04]  /*00f0*/  LDG.E.64 R4, desc[UR36][R14.64] ;  /* 0x000000240e047981 */ /* 0x002ea8000c1e1b00 */
[----:B------:R-:W3:Y:S04]  /*0100*/  LDG.E.64 R6, desc[UR36][R14.64+0x8] ;  /* 0x000008240e067981 */ /* 0x000ee8000c1e1b00 */
[----:B------:R-:W4:Y:S04]  /*0110*/  LDG.E.64 R8, desc[UR36][R14.64+0x10] ;  /* 0x000010240e087981 */ /* 0x000f28000c1e1b00 */
[----:B------:R-:W5:Y:S04]  /*0120*/  LDG.E.64 R10, desc[UR36][R14.64+0x18] ;  /* 0x000018240e0a7981 */ /* 0x000f68000c1e1b00 */
[----:B------:R-:W5:Y:S04]  /*0130*/  LDG.E R0, desc[UR36][R14.64+0x20] ;  /* 0x000020240e007981 */ /* 0x000f68000c1e1900 */
[----:B------:R0:W5:Y:S01]  /*0140*/  LDG.E.64 R12, desc[UR36][R14.64+0x28] ;  /* 0x000028240e0c7981 */ /* 0x000162000c1e1b00 */
[----:B------:R-:W-:Y:S01]  /*0150*/  MOV R19, 0x3effffa0 ;  /* 0x3effffa000137802 */ /* 0x000fe20000000f00 */
[----:B------:R-:W-:Y:S01]  /*0160*/  IMAD.MOV.U32 R18, RZ, RZ, 0x437c0000 ;  /* 0x437c0000ff127424 */ /* 0x000fe200078e00ff */
[----:B------:R-:W-:Y:S01]  /*0170*/  UMOV UR38, URZ ;  /* 0x000000ff00267c82 */ /* 0x000fe20008000000 */
[----:B------:R-:W-:-:S02]  /*0180*/  IMAD.MOV.U32 R17, RZ, RZ, RZ ;  /* 0x000000ffff117224 */ /* 0x000fc400078e00ff */
[----:B------:R-:W-:Y:S01]  /*0190*/  FFMA.RM R19, R19, R18, 12582913 ;  /* 0x4b40000113137423 */ /* 0x000fe20000004012 */
[----:B------:R-:W-:-:S03]  /*01a0*/  IMAD.MOV.U32 R18, RZ, RZ, 0x3a03126f ;  /* 0x3a03126fff127424 */ /* 0x000fc600078e00ff */
[C---:B------:R-:W-:Y:S01]  /*01b0*/  FADD R3, R19.reuse, -12583039 ;  /* 0xcb40007f13037421 */ /* 0x040fe20000000000 */
[----:B------:R-:W-:-:S03]  /*01c0*/  SHF.L.U32 R19, R19, 0x17, RZ ;  /* 0x0000001713137819 */ /* 0x000fc600000006ff */
[----:B------:R-:W-:-:S04]  /*01d0*/  FFMA R3, -R18, 1.4426950216293334961, -R3 ;  /* 0x3fb8aa3b12037823 */ /* 0x000fc80000000903 */
[----:B------:R-:W-:Y:S01]  /*01e0*/  FFMA R3, -R18, 1.925963033500011079e-08, R3 ;  /* 0x32a5706012037823 */ /* 0x000fe20000000103 */
[----:B------:R-:W-:-:S03]  /*01f0*/  IMAD.MOV.U32 R18, RZ, RZ, 0x3dcccccd ;  /* 0x3dcccccdff127424 */ /* 0x000fc600078e00ff */
[----:B0-----:R-:W0:Y:S02]  /*0200*/  MUFU.EX2 R14, R3 ;  /* 0x00000003000e7308 */ /* 0x001e240000000800 */
[----:B0-----:R-:W-:Y:S01]  /*0210*/  FMUL R19, R19, R14 ;  /* 0x0000000e13137220 */ /* 0x001fe20000400000 */
[----:B--2---:R0:W-:Y:S04]  /*0220*/  STL.64 [R1], R4 ;  /* 0x0000000401007387 */ /* 0x0041e80000100a00 */
[----:B---3--:R0:W-:Y:S04]  /*0230*/  STL.64 [R1+0x8], R6 ;  /* 0x0000080601007387 */ /* 0x0081e80000100a00 */
[----:B----4-:R0:W-:Y:S04]  /*0240*/  STL.64 [R1+0x10], R8 ;  /* 0x0000100801007387 */ /* 0x0101e80000100a00 */
[----:B-----5:R0:W-:Y:S04]  /*0250*/  STL.64 [R1+0x18], R10 ;  /* 0x0000180a01007387 */ /* 0x0201e80000100a00 */
[----:B------:R0:W-:Y:S04]  /*0260*/  STL [R1+0x20], R0 ;  /* 0x0000200001007387 */ /* 0x0001e80000100800 */
[----:B------:R0:W-:Y:S02]  /*0270*/  STL.64 [R1+0x28], R12 ;  /* 0x0000280c01007387 */ /* 0x0001e40000100a00 */
.L_x_31:
[C---:B0-----:R-:W-:Y:S01]  /*0280*/  FADD R0, -R19.reuse, 1 ;  /* 0x3f80000013007421 */ /* 0x041fe20000000100 */
[----:B------:R-:W-:Y:S03]  /*0290*/  BSSY.RECONVERGENT B0, `(.L_x_3) ;  /* 0x000000d000007945 */ /* 0x000fe60003800200 */
[----:B------:R-:W-:Y:S01]  /*02a0*/  FMUL R3, R0, 0.090000003576278686523 ;  /* 0x3db851ec00037820 */ /* 0x000fe20000400000 */
[----:B------:R-:W-:-:S03]  /*02b0*/  FMUL R0, R19, R18 ;  /* 0x0000001213007220 */ /* 0x000fc60000400000 */
[----:B------:R-:W0:Y:S08]  /*02c0*/  MUFU.RCP R4, R3 ;  /* 0x0000000300047308 */ /* 0x000e300000001000 */
[----:B------:R-:W1:Y:S01]  /*02d0*/  FCHK P0, R0, R3 ;  /* 0x0000000300007302 */ /* 0x000e620000000000 */
[----:B0-----:R-:W-:-:S04]  /*02e0*/  FFMA R5, -R3, R4, 1 ;  /* 0x3f80000003057423 */ /* 0x001fc80000000104 */
[----:B------:R-:W-:-:S04]  /*02f0*/  FFMA R5, R4, R5, R4 ;  /* 0x0000000504057223 */ /* 0x000fc80000000004 */
[----:B------:R-:W-:-:S04]  /*0300*/  FFMA R14, R0, R5, RZ ;  /* 0x00000005000e7223 */ /* 0x000fc800000000ff */
[----:B------:R-:W-:-:S04]  /*0310*/  FFMA R4, -R3, R14, R0 ;  /* 0x0000000e03047223 */ /* 0x000fc80000000100 */
[----:B------:R-:W-:Y:S01]  /*0320*/  FFMA R14, R5, R4, R14 ;  /* 0x00000004050e7223 */ /* 0x000fe2000000000e */
[----:B-1----:R-:W-:Y:S06]  /*0330*/  @!P0 BRA `(.L_x_4) ;  /* 0x0000000000088947 */ /* 0x002fec0003800000 */
[----:B------:R-:W-:-:S07]  /*0340*/  MOV R9, 0x360 ;  /* 0x0000036000097802 */ /* 0x000fce0000000f00 */
[----:B------:R-:W-:Y:S05]  /*0350*/  CALL.REL.NOINC `($__internal_4_$__cuda_sm3x_div_rn_noftz_f32_slowpath) ;  /* 0x0000005000447944 */ /* 0x000fea0003c00000 */
.L_x_4:
[----:B------:R-:W-:Y:S05]  /*0360*/  BSYNC.RECONVERGENT B0 ;  /* 0x0000000000007941 */ /* 0x000fea0003800200 */
.L_x_3:
[----:B------:R-:W-:Y:S01]  /*0370*/  FSETP.GEU.AND P0, PT, R14, 64, PT ;  /* 0x428000000e00780b */ /* 0x000fe20003f0e000 */
[----:B------:R-:W-:-:S12]  /*0380*/  BSSY.RECONVERGENT B0, `(.L_x_5) ;  /* 0x0000239000007945 */ /* 0x000fd80003800200 */
[----:B------:R-:W-:Y:S05]  /*0390*/  @P0 BRA `(.L_x_6) ;  /* 0x0000000000b00947 */ /* 0x000fea0003800000 */
[----:B------:R0:W5:Y:S04]  /*03a0*/  LDL.64 R10, [R1] ;  /* 0x00000000010a7983 */ /* 0x0001680000100a00 */
[----:B------:R0:W5:Y:S04]  /*03b0*/  LDL.64 R6, [R1+0x8] ;  /* 0x0000080001067983 */ /* 0x0001680000100a00 */
[----:B------:R0:W5:Y:S01]  /*03c0*/  LDL.64 R4, [R1+0x10] ;  /* 0x0000100001047983 */ /* 0x0001620000100a00 */
[----:B------:R-:W-:Y:S02]  /*03d0*/  HFMA2 R3, -RZ, RZ, 0.96630859375, -0.0022525787353515625 ;  /* 0x3bbb989dff037431 */ /* 0x000fe400000001ff */
[----:B------:R-:W-:Y:S01]  /*03e0*/  IMAD.MOV.U32 R9, RZ, RZ, 0x437c0000 ;  /* 0x437c0000ff097424 */ /* 0x000fe200078e00ff */
[----:B------:R-:W-:Y:S01]  /*03f0*/  BSSY.RECONVERGENT B1, `(.L_x_7) ;  /* 0x0000020000017945 */ /* 0x000fe20003800200 */
[----:B------:R-:W-:Y:S01]  /*0400*/  MOV R8, RZ ;  /* 0x000000ff00087202 */ /* 0x000fe20000000f00 */
[----:B------:R-:W-:-:S04]  /*0410*/  FFMA.SAT R0, R14, R3, 0.5 ;  /* 0x3f0000000e007423 */ /* 0x000fc80000002003 */
[----:B------:R-:W-:-:S04]  /*0420*/  FFMA.RM R0, R0, R9, 12582913 ;  /* 0x4b40000100007423 */ /* 0x000fc80000004009 */
[C---:B------:R-:W-:Y:S01]  /*0430*/  FADD R3, R0.reuse, -12583039 ;  /* 0xcb40007f00037421 */ /* 0x040fe20000000000 */
[----:B------:R-:W-:-:S03]  /*0440*/  IMAD.SHL.U32 R0, R0, 0x800000, RZ ;  /* 0x0080000000007824 */ /* 0x000fc600078e00ff */
[----:B------:R-:W-:-:S04]  /*0450*/  FFMA R3, R14, 1.4426950216293334961, -R3 ;  /* 0x3fb8aa3b0e037823 */ /* 0x000fc80000000803 */
[----:B------:R-:W-:-:S06]  /*0460*/  FFMA R3, R14, 1.925963033500011079e-08, R3 ;  /* 0x32a570600e037823 */ /* 0x000fcc0000000003 */
[----:B------:R-:W1:Y:S02]  /*0470*/  MUFU.EX2 R3, R3 ;  /* 0x0000000300037308 */ /* 0x000e640000000800 */
[----:B01----:R-:W-:-:S07]  /*0480*/  FMUL R0, R0, R3 ;  /* 0x0000000300007220 */ /* 0x003fce0000400000 */
.L_x_8:
[----:B-----5:R-:W-:Y:S01]  /*0490*/  SHF.R.U32.HI R12, RZ, 0x2, R11 ;  /* 0x00000002ff0c7819 */ /* 0x020fe2000001160b */
[----:B------:R-:W-:Y:S01]  /*04a0*/  IMAD.SHL.U32 R3, R5, 0x10, RZ ;  /* 0x0000001005037824 */ /* 0x000fe200078e00ff */
[----:B------:R-:W-:Y:S02]  /*04b0*/  IADD3 R10, PT, PT, R10, 0x587c5, RZ ;  /* 0x000587c50a0a7810 */ /* 0x000fe40007ffe0ff */
[----:B------:R-:W-:-:S05]  /*04c0*/  LOP3.LUT R12, R12, R11, RZ, 0x3c, !PT ;  /* 0x0000000b0c0c7212 */ /* 0x000fca00078e3cff */
[----:B------:R-:W-:-:S05]  /*04d0*/  IMAD.SHL.U32 R9, R12, 0x2, RZ ;  /* 0x000000020c097824 */ /* 0x000fca00078e00ff */
[----:B------:R-:W-:-:S04]  /*04e0*/  LOP3.LUT R12, R12, R9, R3, 0x96, !PT ;  /* 0x000000090c0c7212 */ /* 0x000fc800078e9603 */
[----:B------:R-:W-:Y:S01]  /*04f0*/  LOP3.LUT R3, R12, R5, RZ, 0x3c, !PT ;  /* 0x000000050c037212 */ /* 0x000fe200078e3cff */
[----:B------:R-:W-:-:S04]  /*0500*/  IMAD.MOV.U32 R12, RZ, RZ, 0x2f800000 ;  /* 0x2f800000ff0c7424 */ /* 0x000fc800078e00ff */
[----:B------:R-:W-:-:S05]  /*0510*/  IMAD.IADD R9, R3, 0x1, R10 ;  /* 0x0000000103097824 */ /* 0x000fca00078e020a */
[----:B------:R-:W-:-:S05]  /*0520*/  I2FP.F32.U32 R9, R9 ;  /* 0x0000000900097245 */ /* 0x000fca0000201000 */
[----:B------:R-:W-:Y:S01]  /*0530*/  FFMA R9, R9, R12, 1.1641532182693481445e-10 ;  /* 0x2f00000009097423 */ /* 0x000fe2000000000c */
[----:B------:R-:W-:Y:S01]  /*0540*/  MOV R12, R8 ;  /* 0x00000008000c7202 */ /* 0x000fe20000000f00 */
[----:B------:R-:W-:Y:S02]  /*0550*/  VIADD R8, R8, 0x1 ;  /* 0x0000000108087836 */ /* 0x000fe40000000000 */
[----:B------:R-:W-:Y:S01]  /*0560*/  FMUL R0, R9, R0 ;  /* 0x0000000009007220 */ /* 0x000fe20000400000 */
[----:B------:R-:W-:Y:S01]  /*0570*/  IMAD.MOV.U32 R9, RZ, RZ, R6 ;  /* 0x000000ffff097224 */ /* 0x000fe200078e0006 */
[----:B------:R-:W-:Y:S01]  /*0580*/  MOV R6, R7 ;  /* 0x0000000700067202 */ /* 0x000fe20000000f00 */
[----:B------:R-:W-:Y:S01]  /*0590*/  IMAD.MOV.U32 R7, RZ, RZ, R4 ;  /* 0x000000ffff077224 */ /* 0x000fe200078e0004 */
[----:B------:R-:W-:Y:S01]  /*05a0*/  MOV R4, R5 ;  /* 0x0000000500047202 */ /* 0x000fe20000000f00 */
[----:B------:R-:W-:Y:S01]  /*05b0*/  IMAD.MOV.U32 R11, RZ, RZ, R9 ;  /* 0x000000ffff0b7224 */ /* 0x000fe200078e0009 */
[----:B------:R-:W-:Y:S01]  /*05c0*/  FSETP.GT.AND P0, PT, R0, 1, PT ;  /* 0x3f8000000000780b */ /* 0x000fe20003f04000 */
[----:B------:R-:W-:-:S12]  /*05d0*/  IMAD.MOV.U32 R5, RZ, RZ, R3 ;  /* 0x000000ffff057224 */ /* 0x000fd800078e0003 */
[----:B------:R-:W-:Y:S05]  /*05e0*/  @P0 BRA `(.L_x_8) ;  /* 0xfffffffc00a80947 */ /* 0x000fea000383ffff */
[----:B------:R-:W-:Y:S05]  /*05f0*/  BSYNC.RECONVERGENT B1 ;  /* 0x0000000000017941 */ /* 0x000fea0003800200 */
.L_x_7:
[----:B------:R-:W-:Y:S01]  /*0600*/  IMAD.MOV.U32 R8, RZ, RZ, R10 ;  /* 0x000000ffff087224 */ /* 0x000fe200078e000a */
[----:B------:R4:W-:Y:S01]  /*0610*/  STL.64 [R1+0x8], R6 ;  /* 0x0000080601007387 */ /* 0x0009e20000100a00 */
[----:B------:R-:W-:-:S03]  /*0620*/  MOV R0, R12 ;  /* 0x0000000c00007202 */ /* 0x000fc60000000f00 */
[----:B------:R4:W-:Y:S04]  /*0630*/  STL.64 [R1+0x10], R4 ;  /* 0x0000100401007387 */ /* 0x0009e80000100a00 */
[----:B------:R4:W-:Y:S01]  /*0640*/  STL.64 [R1], R8 ;  /* 0x0000000801007387 */ /* 0x0009e20000100a00 */
[----:B------:R-:W-:Y:S05]  /*0650*/  BRA `(.L_x_9) ;  /* 0x00000020002c7947 */ /* 0x000fea0003800000 */
.L_x_6:
[----:B------:R-:W-:-:S13]  /*0660*/  FSETP.GT.AND P0, PT, R14, 4000, PT ;  /* 0x457a00000e00780b */ /* 0x000fda0003f04000 */
[----:B------:R-:W-:Y:S05]  /*0670*/  @!P0 BRA `(.L_x_10) ;  /* 0x00000010005c8947 */ /* 0x000fea0003800000 */
[----:B------:R-:W2:Y:S01]  /*0680*/  LDL R0, [R1+0x1c] ;  /* 0x00001c0001007983 */ /* 0x000ea20000100800 */
[----:B------:R-:W-:Y:S01]  /*0690*/  BSSY.RECONVERGENT B1, `(.L_x_11) ;  /* 0x00000f4000017945 */ /* 0x000fe20003800200 */
[----:B--2---:R-:W-:-:S13]  /*06a0*/  ISETP.NE.AND P0, PT, R0, 0x1, PT ;  /* 0x000000010000780c */ /* 0x004fda0003f05270 */
[----:B------:R-:W-:Y:S05]  /*06b0*/  @!P0 BRA `(.L_x_12) ;  /* 0x0000000c00bc8947 */ /* 0x000fea0003800000 */
[----:B------:R-:W2:Y:S04]  /*06c0*/  LDL.64 R10, [R1] ;  /* 0x00000000010a7983 */ /* 0x000ea80000100a00 */
[----:B------:R-:W3:Y:S04]  /*06d0*/  LDL.64 R4, [R1+0x10] ;  /* 0x0000100001047983 */ /* 0x000ee80000100a00 */
[----:B------:R-:W4:Y:S01]  /*06e0*/  LDL.64 R8, [R1+0x8] ;  /* 0x0000080001087983 */ /* 0x000f220000100a00 */
[----:B------:R-:W-:Y:S01]  /*06f0*/  IMAD.MOV.U32 R24, RZ, RZ, 0x0 ;  /* 0x00000000ff187424 */ /* 0x000fe200078e00ff */
[----:B------:R-:W-:Y:S01]  /*0700*/  BSSY.RECONVERGENT B2, `(.L_x_13) ;  /* 0x000007f000027945 */ /* 0x000fe20003800200 */
[----:B------:R-:W-:Y:S01]  /*0710*/  IMAD.MOV.U32 R25, RZ, RZ, 0x3ca00000 ;  /* 0x3ca00000ff197424 */ /* 0x000fe200078e00ff */
[----:B--2---:R-:W-:-:S04]  /*0720*/  SHF.R.U32.HI R0, RZ, 0x2, R11 ;  /* 0x00000002ff007819 */ /* 0x004fc8000001160b */
[----:B------:R-:W-:Y:S01]  /*0730*/  LOP3.LUT R0, R0, R11, RZ, 0x3c, !PT ;  /* 0x0000000b00007212 */ /* 0x000fe200078e3cff */
[----:B---3--:R-:W-:Y:S01]  /*0740*/  IMAD.SHL.U32 R3, R5, 0x10, RZ ;  /* 0x0000001005037824 */ /* 0x008fe200078e00ff */
[----:B----4-:R-:W-:-:S03]  /*0750*/  SHF.R.U32.HI R7, RZ, 0x2, R8 ;  /* 0x00000002ff077819 */ /* 0x010fc60000011608 */
[----:B------:R-:W-:Y:S01]  /*0760*/  IMAD.SHL.U32 R6, R0, 0x2, RZ ;  /* 0x0000000200067824 */ /* 0x000fe200078e00ff */
[----:B------:R-:W-:-:S04]  /*0770*/  LOP3.LUT R7, R7, R8, RZ, 0x3c, !PT ;  /* 0x0000000807077212 */ /* 0x000fc800078e3cff */
[----:B------:R-:W-:Y:S02]  /*0780*/  LOP3.LUT R6, R0, R6, R3, 0x96, !PT ;  /* 0x0000000600067212 */ /* 0x000fe400078e9603 */
[----:B------:R-:W-:Y:S02]  /*0790*/  SHF.L.U32 R3, R7, 0x1, RZ ;  /* 0x0000000107037819 */ /* 0x000fe400000006ff */
[----:B------:R-:W-:-:S05]  /*07a0*/  LOP3.LUT R6, R6, R5, RZ, 0x3c, !PT ;  /* 0x0000000506067212 */ /* 0x000fca00078e3cff */
[----:B------:R-:W-:-:S05]  /*07b0*/  IMAD.SHL.U32 R0, R6, 0x10, RZ ;  /* 0x0000001006007824 */ /* 0x000fca00078e00ff */
[----:B------:R-:W-:Y:S02]  /*07c0*/  LOP3.LUT R7, R7, R3, R0, 0x96, !PT ;  /* 0x0000000307077212 */ /* 0x000fe400078e9600 */
[C---:B------:R-:W-:Y:S02]  /*07d0*/  IADD3 R3, PT, PT, R10.reuse, 0x587c5, R6 ;  /* 0x000587c50a037810 */ /* 0x040fe40007ffe006 */
[----:B------:R-:W-:Y:S02]  /*07e0*/  LOP3.LUT R7, R7, R6, RZ, 0x3c, !PT ;  /* 0x0000000607077212 */ /* 0x000fe400078e3cff */
[----:B------:R-:W-:Y:S02]  /*07f0*/  SHF.R.U32.HI R0, RZ, 0x2, R9 ;  /* 0x00000002ff007819 */ /* 0x000fe40000011609 */
[----:B------:R-:W-:Y:S01]  /*0800*/  IADD3 R12, PT, PT, R10, 0xb0f8a, R7 ;  /* 0x000b0f8a0a0c7810 */ /* 0x000fe20007ffe007 */
[----:B------:R-:W-:Y:S01]  /*0810*/  STL.64 [R1+0x8], R6 ;  /* 0x0000080601007387 */ /* 0x000fe20000100a00 */
[----:B------:R-:W-:-:S02]  /*0820*/  LOP3.LUT R0, R0, R9, RZ, 0x3c, !PT ;  /* 0x0000000900007212 */ /* 0x000fc400078e3cff */
[----:B------:R-:W-:Y:S01]  /*0830*/  SHF.R.U32.HI R9, RZ, 0x2, R4 ;  /* 0x00000002ff097819 */ /* 0x000fe20000011604 */
[----:B------:R-:W-:-:S03]  /*0840*/  IMAD.WIDE.U32 R12, R12, 0x200000, RZ ;  /* 0x002000000c0c7825 */ /* 0x000fc600078e00ff */
[----:B------:R-:W-:Y:S01]  /*0850*/  LOP3.LUT R9, R9, R4, RZ, 0x3c, !PT ;  /* 0x0000000409097212 */ /* 0x000fe200078e3cff */
[----:B------:R-:W-:Y:S01]  /*0860*/  IMAD.SHL.U32 R8, R0, 0x2, RZ ;  /* 0x0000000200087824 */ /* 0x000fe200078e00ff */
[----:B------:R-:W-:Y:S01]  /*0870*/  LOP3.LUT R12, R12, R3, RZ, 0x3c, !PT ;  /* 0x000000030c0c7212 */ /* 0x000fe200078e3cff */
[----:B------:R-:W-:Y:S01]  /*0880*/  VIADD R4, R10, 0x161f14 ;  /* 0x00161f140a047836 */ /* 0x000fe20000000000 */
[----:B------:R-:W-:-:S04]  /*0890*/  SHF.L.U32 R3, R7, 0x4, RZ ;  /* 0x0000000407037819 */ /* 0x000fc800000006ff */
[----:B------:R-:W0:Y:S01]  /*08a0*/  I2F.F64.U64 R12, R12 ;  /* 0x0000000c000c7312 */ /* 0x000e220000301800 */
[----:B------:R-:W-:Y:S01]  /*08b0*/  LOP3.LUT R8, R0, R8, R3, 0x96, !PT ;  /* 0x0000000800087212 */ /* 0x000fe200078e9603 */
[----:B------:R1:W-:Y:S01]  /*08c0*/  STL.64 [R1], R4 ;  /* 0x0000000401007387 */ /* 0x0003e20000100a00 */
[----:B------:R-:W-:Y:S02]  /*08d0*/  SHF.L.U32 R3, R9, 0x1, RZ ;  /* 0x0000000109037819 */ /* 0x000fe400000006ff */
[----:B------:R-:W-:-:S04]  /*08e0*/  LOP3.LUT R8, R8, R7, RZ, 0x3c, !PT ;  /* 0x0000000708087212 */ /* 0x000fc800078e3cff */
[----:B------:R-:W-:Y:S01]  /*08f0*/  IADD3 R11, PT, PT, R10, 0x10974f, R8 ;  /* 0x0010974f0a0b7810 */ /* 0x000fe20007ffe008 */
[----:B------:R-:W-:Y:S01]  /*0900*/  IMAD.SHL.U32 R0, R8, 0x10, RZ ;  /* 0x0000001008007824 */ /* 0x000fe200078e00ff */
[----:B0-----:R-:W-:-:S04]  /*0910*/  DFMA R20, R12, R24, 5.5511151231257827021e-17 ;  /* 0x3c9000000c14742b */ /* 0x001fc80000000018 */
[----:B------:R-:W-:-:S04]  /*0920*/  LOP3.LUT R9, R9, R3, R0, 0x96, !PT ;  /* 0x0000000309097212 */ /* 0x000fc800078e9600 */
[----:B------:R-:W-:-:S04]  /*0930*/  LOP3.LUT R9, R9, R8, RZ, 0x3c, !PT ;  /* 0x0000000809097212 */ /* 0x000fc800078e3cff */
[----:B------:R-:W-:Y:S01]  /*0940*/  IADD3 R12, PT, PT, R9, R4, RZ ;  /* 0x00000004090c7210 */ /* 0x000fe20007ffe0ff */
[----:B------:R-:W-:Y:S01]  /*0950*/  IMAD.MOV.U32 R22, RZ, RZ, R20 ;  /* 0x000000ffff167224 */ /* 0x000fe200078e0014 */
[----:B------:R-:W-:Y:S01]  /*0960*/  ISETP.GT.AND P0, PT, R21, 0xfffff, PT ;  /* 0x000fffff1500780c */ /* 0x000fe20003f04270 */
[----:B------:R-:W-:Y:S01]  /*0970*/  IMAD.MOV.U32 R23, RZ, RZ, R21 ;  /* 0x000000ffff177224 */ /* 0x000fe200078e0015 */
[----:B------:R0:W-:Y:S01]  /*0980*/  STL.64 [R1+0x10], R8 ;  /* 0x0000100801007387 */ /* 0x0001e20000100a00 */
[----:B------:R-:W-:-:S04]  /*0990*/  IMAD.WIDE.U32 R12, R12, 0x200000, RZ ;  /* 0x002000000c0c7825 */ /* 0x000fc800078e00ff */
[----:B------:R-:W-:Y:S01]  /*09a0*/  IMAD.MOV.U32 R3, RZ, RZ, R21 ;  /* 0x000000ffff037224 */ /* 0x000fe200078e0015 */
[----:B------:R-:W-:Y:S01]  /*09b0*/  LOP3.LUT R10, R12, R11, RZ, 0x3c, !PT ;  /* 0x0000000b0c0a7212 */ /* 0x000fe200078e3cff */
[----:B------:R-:W-:Y:S01]  /*09c0*/  IMAD.MOV.U32 R0, RZ, RZ, R20 ;  /* 0x000000ffff007224 */ /* 0x000fe200078e0014 */
[----:B------:R-:W-:-:S03]  /*09d0*/  MOV R11, R13 ;  /* 0x0000000d000b7202 */ /* 0x000fc60000000f00 */
[----:B------:R-:W-:-:S03]  /*09e0*/  @!P0 DMUL R22, R22, 1.80143985094819840000e+16 ;  /* 0x4350000016168828 */ /* 0x000fc60000000000 */
[----:B------:R-:W1:Y:S07]  /*09f0*/  I2F.F64.U64 R10, R10 ;  /* 0x0000000a000a7312 */ /* 0x000e6e0000301800 */
[----:B------:R-:W-:Y:S02]  /*0a00*/  @!P0 IMAD.MOV.U32 R3, RZ, RZ, R23 ;  /* 0x000000ffff038224 */ /* 0x000fe400078e0017 */
[----:B------:R-:W-:-:S03]  /*0a10*/  @!P0 IMAD.MOV.U32 R0, RZ, RZ, R22 ;  /* 0x000000ffff008224 */ /* 0x000fc600078e0016 */
[----:B------:R-:W-:Y:S01]  /*0a20*/  IADD3 R12, PT, PT, R3, -0x1, RZ ;  /* 0xffffffff030c7810 */ /* 0x000fe20007ffe0ff */
[----:B-1----:R-:W-:-:S03]  /*0a30*/  DFMA R4, R10, 2.2204460492503130808e-16, R24 ;  /* 0x3cb000000a04782b */ /* 0x002fc60000000018 */
[----:B------:R-:W-:Y:S01]  /*0a40*/  ISETP.GT.U32.AND P1, PT, R12, 0x7feffffe, PT ;  /* 0x7feffffe0c00780c */ /* 0x000fe20003f24070 */
[----:B------:R-:W-:Y:S01]  /*0a50*/  IMAD.MOV.U32 R12, RZ, RZ, -0x3ff ;  /* 0xfffffc01ff0c7424 */ /* 0x000fe200078e00ff */
[----:B------:R-:W-:-:S11]  /*0a60*/  @!P0 MOV R12, 0xfffffbcb ;  /* 0xfffffbcb000c8802 */ /* 0x000fd60000000f00 */
[----:B0-----:R-:W-:Y:S05]  /*0a70*/  @P1 BRA `(.L_x_14) ;  /* 0x0000000400041947 */ /* 0x001fea0003800000 */
[----:B------:R-:W-:Y:S01]  /*0a80*/  LOP3.LUT R6, R3, 0xfffff, RZ, 0xc0, !PT ;  /* 0x000fffff03067812 */ /* 0x000fe200078ec0ff */
[----:B------:R-:W-:Y:S01]  /*0a90*/  IMAD.MOV.U32 R20, RZ, RZ, RZ ;  /* 0x000000ffff147224 */ /* 0x000fe200078e00ff */
[----:B------:R-:W-:Y:S01]  /*0aa0*/  MOV R24, 0x8b7a8b04 ;  /* 0x8b7a8b0400187802 */ /* 0x000fe20000000f00 */
[----:B------:R-:W-:Y:S01]  /*0ab0*/  IMAD.MOV.U32 R25, RZ, RZ, 0x3ed0ee25 ;  /* 0x3ed0ee25ff197424 */ /* 0x000fe200078e00ff */
[----:B------:R-:W-:Y:S01]  /*0ac0*/  LOP3.LUT R7, R6, 0x3ff00000, RZ, 0xfc, !PT ;  /* 0x3ff0000006077812 */ /* 0x000fe200078efcff */
[----:B------:R-:W-:Y:S01]  /*0ad0*/  IMAD.MOV.U32 R6, RZ, RZ, R0 ;  /* 0x000000ffff067224 */ /* 0x000fe200078e0000 */
[----:B------:R-:W-:Y:S01]  /*0ae0*/  UMOV UR4, 0x3ae80f1e ;  /* 0x3ae80f1e00047882 */ /* 0x000fe20000000000 */
[----:B------:R-:W-:Y:S01]  /*0af0*/  UMOV UR5, 0x3eb1380b ;  /* 0x3eb1380b00057882 */ /* 0x000fe20000000000 */
[----:B------:R-:W-:Y:S01]  /*0b00*/  ISETP.GE.U32.AND P0, PT, R7, 0x3ff6a09f, PT ;  /* 0x3ff6a09f0700780c */ /* 0x000fe20003f06070 */
[----:B------:R-:W-:Y:S01]  /*0b10*/  UMOV UR6, 0x80000000 ;  /* 0x8000000000067882 */ /* 0x000fe20000000000 */
[----:B------:R-:W-:Y:S01]  /*0b20*/  LEA.HI R3, R3, R12, RZ, 0xc ;  /* 0x0000000c03037211 */ /* 0x000fe200078f60ff */
[----:B------:R-:W-:-:S10]  /*0b30*/  UMOV UR7, 0x43300000 ;  /* 0x4330000000077882 */ /* 0x000fd40000000000 */
[----:B------:R-:W-:Y:S01]  /*0b40*/  @P0 IADD3 R9, PT, PT, R7, -0x100000, RZ ;  /* 0xfff0000007090810 */ /* 0x000fe20007ffe0ff */
[----:B------:R-:W-:-:S04]  /*0b50*/  @P0 VIADD R3, R3, 0x1 ;  /* 0x0000000103030836 */ /* 0x000fc80000000000 */
[----:B------:R-:W-:-:S06]  /*0b60*/  @P0 IMAD.MOV.U32 R7, RZ, RZ, R9 ;  /* 0x000000ffff070224 */ /* 0x000fcc00078e0009 */
[----:B------:R-:W-:-:S06]  /*0b70*/  DADD R10, R6, 1 ;  /* 0x3ff00000060a7429 */ /* 0x000fcc0000000000 */
[----:B------:R-:W0:Y:S02]  /*0b80*/  MUFU.RCP64H R21, R11 ;  /* 0x0000000b00157308 */ /* 0x000e240000001800 */
[----:B0-----:R-:W-:-:S08]  /*0b90*/  DFMA R8, -R10, R20, 1 ;  /* 0x3ff000000a08742b */ /* 0x001fd00000000114 */
[----:B------:R-:W-:Y:S02]  /*0ba0*/  DFMA R22, R8, R8, R8 ;  /* 0x000000080816722b */ /* 0x000fe40000000008 */
[----:B------:R-:W-:-:S06]  /*0bb0*/  DADD R8, R6, -1 ;  /* 0xbff0000006087429 */ /* 0x000fcc0000000000 */
[----:B------:R-:W-:-:S08]  /*0bc0*/  DFMA R22, R20, R22, R20 ;  /* 0x000000161416722b */ /* 0x000fd00000000014 */
[----:B------:R-:W-:-:S08]  /*0bd0*/  DMUL R6, R8, R22 ;  /* 0x0000001608067228 */ /* 0x000fd00000000000 */
[----:B------:R-:W-:-:S08]  /*0be0*/  DFMA R6, R8, R22, R6 ;  /* 0x000000160806722b */ /* 0x000fd00000000006 */
[----:B------:R-:W-:Y:S02]  /*0bf0*/  DMUL R20, R6, R6 ;  /* 0x0000000606147228 */ /* 0x000fe40000000000 */
[----:B------:R-:W-:-:S06]  /*0c00*/  DADD R12, R8, -R6 ;  /* 0x00000000080c7229 */ /* 0x000fcc0000000806 */
[----:B------:R-:W-:Y:S01]  /*0c10*/  DFMA R10, R20, UR4, R24 ;  /* 0x00000004140a7c2b */ /* 0x000fe20008000018 */
[----:B------:R-:W-:Y:S01]  /*0c20*/  UMOV UR4, 0x9f02676f ;  /* 0x9f02676f00047882 */ /* 0x000fe20000000000 */
[----:B------:R-:W-:Y:S01]  /*0c30*/  UMOV UR5, 0x3ef3b266 ;  /* 0x3ef3b26600057882 */ /* 0x000fe20000000000 */
[----:B------:R-:W-:Y:S01]  /*0c40*/  LOP3.LUT R24, R3, 0x80000000, RZ, 0x3c, !PT ;  /* 0x8000000003187812 */ /* 0x000fe200078e3cff */
[----:B------:R-:W-:Y:S01]  /*0c50*/  DADD R12, R12, R12 ;  /* 0x000000000c0c7229 */ /* 0x000fe2000000000c */
[----:B------:R-:W-:-:S03]  /*0c60*/  MOV R25, 0x43300000 ;  /* 0x4330000000197802 */ /* 0x000fc60000000f00 */
[----:B------:R-:W-:Y:S01]  /*0c70*/  DFMA R10, R20, R10, UR4 ;  /* 0x00000004140a7e2b */ /* 0x000fe2000800000a */
[----:B------:R-:W-:Y:S01]  /*0c80*/  UMOV UR4, 0xa9ab0956 ;  /* 0xa9ab095600047882 */ /* 0x000fe20000000000 */
[----:B------:R-:W-:Y:S01]  /*0c90*/  UMOV UR5, 0x3f1745cb ;  /* 0x3f1745cb00057882 */ /* 0x000fe20000000000 */
[----:B------:R-:W-:Y:S01]  /*0ca0*/  DADD R24, R24, -UR6 ;  /* 0x8000000618187e29 */ /* 0x000fe20008000000 */
[----:B------:R-:W-:Y:S01]  /*0cb0*/  UMOV UR6, 0xfefa39ef ;  /* 0xfefa39ef00067882 */ /* 0x000fe20000000000 */
[----:B------:R-:W-:Y:S01]  /*0cc0*/  UMOV UR7, 0x3fe62e42 ;  /* 0x3fe62e4200077882 */ /* 0x000fe20000000000 */
[----:B------:R-:W-:Y:S02]  /*0cd0*/  DFMA R12, R8, -R6, R12 ;  /* 0x80000006080c722b */ /* 0x000fe4000000000c */
[----:B------:R-:W-:Y:S01]  /*0ce0*/  DFMA R10, R20, R10, UR4 ;  /* 0x00000004140a7e2b */ /* 0x000fe2000800000a */
[----:B------:R-:W-:Y:S01]  /*0cf0*/  UMOV UR4, 0x2d1b5154 ;  /* 0x2d1b515400047882 */ /* 0x000fe20000000000 */
[----:B------:R-:W-:Y:S01]  /*0d00*/  UMOV UR5, 0x3f3c71c7 ;  /* 0x3f3c71c700057882 */ /* 0x000fe20000000000 */
[----:B------:R-:W-:-:S03]  /*0d10*/  DFMA R8, R24, UR6, R6 ;  /* 0x0000000618087c2b */ /* 0x000fc60008000006 */
[----:B------:R-:W-:Y:S02]  /*0d20*/  DMUL R12, R22, R12 ;  /* 0x0000000c160c7228 */ /* 0x000fe40000000000 */
[----:B------:R-:W-:Y:S01]  /*0d30*/  DFMA R10, R20, R10, UR4 ;  /* 0x00000004140a7e2b */ /* 0x000fe2000800000a */
[----:B------:R-:W-:Y:S01]  /*0d40*/  UMOV UR4, 0x923be72d ;  /* 0x923be72d00047882 */ /* 0x000fe20000000000 */
[----:B------:R-:W-:-:S06]  /*0d50*/  UMOV UR5, 0x3f624924 ;  /* 0x3f62492400057882 */ /* 0x000fcc0000000000 */
        /* <DEDUP_REMOVED lines=8> */
[----:B------:R-:W-:Y:S02]  /*0de0*/  UMOV UR5, 0x3fe62e42 ;  /* 0x3fe62e4200057882 */ /* 0x000fe40000000000 */
[----:B------:R-:W-:Y:S01]  /*0df0*/  DFMA R26, R24, -UR4, R8 ;  /* 0x80000004181a7c2b */ /* 0x000fe20008000008 */
[----:B------:R-:W-:Y:S01]  /*0e00*/  UMOV UR4, 0x3b39803f ;  /* 0x3b39803f00047882 */ /* 0x000fe20000000000 */
[----:B------:R-:W-:Y:S02]  /*0e10*/  UMOV UR5, 0x3c7abc9e ;  /* 0x3c7abc9e00057882 */ /* 0x000fe40000000000 */
[----:B------:R-:W-:-:S04]  /*0e20*/  DMUL R10, R20, R10 ;  /* 0x0000000a140a7228 */ /* 0x000fc80000000000 */
[----:B------:R-:W-:-:S04]  /*0e30*/  DADD R26, -R6, R26 ;  /* 0x00000000061a7229 */ /* 0x000fc8000000011a */
[----:B------:R-:W-:-:S08]  /*0e40*/  DFMA R10, R6, R10, R12 ;  /* 0x0000000a060a722b */ /* 0x000fd0000000000c */
[----:B------:R-:W-:-:S08]  /*0e50*/  DADD R10, R10, -R26 ;  /* 0x000000000a0a7229 */ /* 0x000fd0000000081a */
[----:B------:R-:W-:-:S08]  /*0e60*/  DFMA R10, R24, UR4, R10 ;  /* 0x00000004180a7c2b */ /* 0x000fd0000800000a */
[----:B------:R-:W-:Y:S01]  /*0e70*/  DADD R6, R8, R10 ;  /* 0x0000000008067229 */ /* 0x000fe2000000000a */
[----:B------:R-:W-:Y:S10]  /*0e80*/  BRA `(.L_x_15) ;  /* 0x0000000000187947 */ /* 0x000ff40003800000 */
.L_x_14:
[----:B------:R-:W-:Y:S01]  /*0e90*/  IMAD.MOV.U32 R6, RZ, RZ, 0x0 ;  /* 0x00000000ff067424 */ /* 0x000fe200078e00ff */
[----:B------:R-:W-:Y:S01]  /*0ea0*/  LOP3.LUT P0, RZ, R23, 0x7fffffff, RZ, 0xc0, !PT ;  /* 0x7fffffff17ff7812 */ /* 0x000fe2000780c0ff */
[----:B------:R-:W-:-:S06]  /*0eb0*/  IMAD.MOV.U32 R7, RZ, RZ, 0x7ff00000 ;  /* 0x7ff00000ff077424 */ /* 0x000fcc00078e00ff */
[----:B------:R-:W-:-:S10]  /*0ec0*/  DFMA R6, R22, R6, +INF ;  /* 0x7ff000001606742b */ /* 0x000fd40000000006 */
[----:B------:R-:W-:Y:S02]  /*0ed0*/  FSEL R6, R6, RZ, P0 ;  /* 0x000000ff06067208 */ /* 0x000fe40000000000 */
[----:B------:R-:W-:-:S07]  /*0ee0*/  FSEL R7, R7, -QNAN , P0 ;  /* 0xfff0000007077808 */ /* 0x000fce0000000000 */
.L_x_15:
[----:B------:R-:W-:Y:S05]  /*0ef0*/  BSYNC.RECONVERGENT B2 ;  /* 0x0000000000027941 */ /* 0x000fea0003800200 */
.L_x_13:
[----:B------:R-:W-:Y:S01]  /*0f00*/  DMUL R20, RZ, R4 ;  /* 0x00000004ff147228 */ /* 0x000fe20000000000 */
[----:B------:R-:W-:Y:S01]  /*0f10*/  SHF.L.U32 R0, R5, 0x1, RZ ;  /* 0x0000000105007819 */ /* 0x000fe200000006ff */
[----:B------:R-:W-:Y:S01]  /*0f20*/  UMOV UR4, 0x33145c07 ;  /* 0x33145c0700047882 */ /* 0x000fe20000000000 */
[----:B------:R-:W-:Y:S01]  /*0f30*/  UMOV UR5, 0x3ca1a626 ;  /* 0x3ca1a62600057882 */ /* 0x000fe20000000000 */
[----:B------:R-:W-:Y:S01]  /*0f40*/  HFMA2 R25, -RZ, RZ, 1.587890625, -1521 ;  /* 0x3e5ae5f1ff197431 */ /* 0x000fe200000001ff */
[----:B------:R-:W-:Y:S01]  /*0f50*/  ISETP.GT.U32.AND P0, PT, R0, -0x79800000, PT ;  /* 0x868000000000780c */ /* 0x000fe20003f04070 */
[----:B------:R-:W-:Y:S01]  /*0f60*/  IMAD.MOV.U32 R24, RZ, RZ, 0x2cb0d246 ;  /* 0x2cb0d246ff187424 */ /* 0x000fe200078e00ff */
[----:B------:R-:W-:Y:S01]  /*0f70*/  MOV R22, 0xc1ef8528 ;  /* 0xc1ef852800167802 */ /* 0x000fe20000000f00 */
[----:B------:R-:W-:Y:S01]  /*0f80*/  IMAD.MOV.U32 R23, RZ, RZ, 0x3e21eea7 ;  /* 0x3e21eea7ff177424 */ /* 0x000fe200078e00ff */
[----:B------:R-:W-:Y:S01]  /*0f90*/  UMOV UR6, 0xf9785eba ;  /* 0xf9785eba00067882 */ /* 0x000fe20000000000 */
[----:B------:R-:W-:Y:S01]  /*0fa0*/  FSEL R9, R21, R5, P0 ;  /* 0x0000000515097208 */ /* 0x000fe20000000000 */
[----:B------:R-:W-:Y:S01]  /*0fb0*/  UMOV UR7, 0x3de5db65 ;  /* 0x3de5db6500077882 */ /* 0x000fe20000000000 */
[----:B------:R-:W-:Y:S01]  /*0fc0*/  FSEL R20, R20, R4, P0 ;  /* 0x0000000414147208 */ /* 0x000fe20000000000 */
[----:B------:R-:W-:Y:S01]  /*0fd0*/  IMAD.MOV.U32 R28, RZ, RZ, 0x0 ;  /* 0x00000000ff1c7424 */ /* 0x000fe200078e00ff */
[----:B------:R-:W-:Y:S01]  /*0fe0*/  MOV R29, 0x3fd80000 ;  /* 0x3fd80000001d7802 */ /* 0x000fe20000000f00 */
[----:B------:R-:W-:Y:S01]  /*0ff0*/  VIADD R21, R9, 0x100000 ;  /* 0x0010000009157836 */ /* 0x000fe20000000000 */
[----:B------:R-:W-:Y:S01]  /*1000*/  BSSY.RECONVERGENT B2, `(.L_x_16) ;  /* 0x000004e000027945 */ /* 0x000fe20003800200 */
[----:B------:R-:W-:-:S02]  /*1010*/  IMAD.MOV.U32 R8, RZ, RZ, R20 ;  /* 0x000000ffff087224 */ /* 0x000fc400078e0014 */
[----:B------:R-:W0:Y:S08]  /*1020*/  FRND.F64 R4, R20 ;  /* 0x0000001400047313 */ /* 0x000e300000301800 */
[----:B------:R-:W1:Y:S01]  /*1030*/  F2I.S64.F64 R20, R20 ;  /* 0x0000001400147311 */ /* 0x000e620000301900 */
[----:B0-----:R-:W-:-:S08]  /*1040*/  DFMA R4, R4, -0.5, R8 ;  /* 0xbfe000000404782b */ /* 0x001fd00000000008 */
[C---:B------:R-:W-:Y:S01]  /*1050*/  DMUL R10, R4.reuse, UR4 ;  /* 0x00000004040a7c28 */ /* 0x040fe20008000000 */
[----:B------:R-:W-:Y:S01]  /*1060*/  UMOV UR4, 0x54442d18 ;  /* 0x54442d1800047882 */ /* 0x000fe20000000000 */
[----:B------:R-:W-:Y:S01]  /*1070*/  UMOV UR5, 0x400921fb ;  /* 0x400921fb00057882 */ /* 0x000fe20000000000 */
[C---:B-1----:R-:W-:Y:S02]  /*1080*/  LOP3.LUT R0, R20.reuse, 0x1, RZ, 0xc0, !PT ;  /* 0x0000000114007812 */ /* 0x042fe400078ec0ff */
[----:B------:R-:W-:Y:S02]  /*1090*/  LOP3.LUT P1, RZ, R20, 0x2, RZ, 0xc0, !PT ;  /* 0x0000000214ff7812 */ /* 0x000fe4000782c0ff */
[----:B------:R-:W-:Y:S01]  /*10a0*/  ISETP.NE.U32.AND P0, PT, R0, 0x1, PT ;  /* 0x000000010000780c */ /* 0x000fe20003f05070 */
[----:B------:R-:W-:Y:S01]  /*10b0*/  DFMA R10, R4, UR4, R10 ;  /* 0x00000004040a7c2b */ /* 0x000fe2000800000a */
[----:B------:R-:W-:Y:S01]  /*10c0*/  UMOV UR4, 0x20fd8164 ;  /* 0x20fd816400047882 */ /* 0x000fe20000000000 */
[----:B------:R-:W-:Y:S01]  /*10d0*/  UMOV UR5, 0x3da8ff83 ;  /* 0x3da8ff8300057882 */ /* 0x000fe20000000000 */
[----:B------:R-:W-:Y:S01]  /*10e0*/  DMUL R4, R6, -2 ;  /* 0xc000000006047828 */ /* 0x000fe20000000000 */
[----:B------:R-:W-:-:S04]  /*10f0*/  ISETP.NE.U32.AND.EX P0, PT, RZ, RZ, PT, P0 ;  /* 0x000000ffff00720c */ /* 0x000fc80003f05100 */
[----:B------:R-:W-:Y:S01]  /*1100*/  DMUL R12, R10, R10 ;  /* 0x0000000a0a0c7228 */ /* 0x000fe20000000000 */
[----:B------:R-:W0:Y:S04]  /*1110*/  MUFU.RSQ64H R7, R5 ;  /* 0x0000000500077308 */ /* 0x000e280000001c00 */
[----:B------:R-:W-:-:S03]  /*1120*/  VIADD R6, R5, 0xfcb00000 ;  /* 0xfcb0000005067836 */ /* 0x000fc60000000000 */
[C---:B------:R-:W-:Y:S01]  /*1130*/  DFMA R24, R12.reuse, UR6, -R24 ;  /* 0x000000060c187c2b */ /* 0x040fe20008000818 */
[----:B------:R-:W-:Y:S01]  /*1140*/  UMOV UR6, 0x69ace392 ;  /* 0x69ace39200067882 */ /* 0x000fe20000000000 */
[----:B------:R-:W-:Y:S01]  /*1150*/  DFMA R22, R12, -UR4, R22 ;  /* 0x800000040c167c2b */ /* 0x000fe20008000016 */
[----:B------:R-:W-:Y:S01]  /*1160*/  UMOV UR7, 0x3ec71de3 ;  /* 0x3ec71de300077882 */ /* 0x000fe20000000000 */
[----:B------:R-:W-:Y:S01]  /*1170*/  UMOV UR4, 0x8e06e6d9 ;  /* 0x8e06e6d900047882 */ /* 0x000fe20000000000 */
[----:B------:R-:W-:-:S03]  /*1180*/  UMOV UR5, 0x3e927e4f ;  /* 0x3e927e4f00057882 */ /* 0x000fc60000000000 */
[C---:B------:R-:W-:Y:S01]  /*1190*/  DFMA R24, R12.reuse, R24, UR6 ;  /* 0x000000060c187e2b */ /* 0x040fe20008000018 */
[----:B------:R-:W-:Y:S01]  /*11a0*/  UMOV UR6, 0x19db62a1 ;  /* 0x19db62a100067882 */ /* 0x000fe20000000000 */
[----:B------:R-:W-:Y:S01]  /*11b0*/  DFMA R22, R12, R22, -UR4 ;  /* 0x800000040c167e2b */ /* 0x000fe20008000016 */
[----:B------:R-:W-:Y:S01]  /*11c0*/  UMOV UR7, 0x3f2a01a0 ;  /* 0x3f2a01a000077882 */ /* 0x000fe20000000000 */
[----:B------:R-:W-:Y:S01]  /*11d0*/  UMOV UR4, 0x19ddbce9 ;  /* 0x19ddbce900047882 */ /* 0x000fe20000000000 */
[----:B------:R-:W-:Y:S01]  /*11e0*/  UMOV UR5, 0x3efa01a0 ;  /* 0x3efa01a000057882 */ /* 0x000fe20000000000 */
[----:B0-----:R-:W-:Y:S02]  /*11f0*/  DMUL R26, R6, R6 ;  /* 0x00000006061a7228 */ /* 0x001fe40000000000 */
[C---:B------:R-:W-:Y:S01]  /*1200*/  DFMA R24, R12.reuse, R24, -UR6 ;  /* 0x800000060c187e2b */ /* 0x040fe20008000018 */
[----:B------:R-:W-:Y:S01]  /*1210*/  UMOV UR6, 0x11110818 ;  /* 0x1111081800067882 */ /* 0x000fe20000000000 */
[----:B------:R-:W-:Y:S01]  /*1220*/  DFMA R22, R12, R22, UR4 ;  /* 0x000000040c167e2b */ /* 0x000fe20008000016 */
[----:B------:R-:W-:Y:S01]  /*1230*/  UMOV UR7, 0x3f811111 ;  /* 0x3f81111100077882 */ /* 0x000fe20000000000 */
[----:B------:R-:W-:Y:S01]  /*1240*/  UMOV UR4, 0x16c15d47 ;  /* 0x16c15d4700047882 */ /* 0x000fe20000000000 */
[----:B------:R-:W-:Y:S01]  /*1250*/  UMOV UR5, 0x3f56c16c ;  /* 0x3f56c16c00057882 */ /* 0x000fe20000000000 */
[----:B------:R-:W-:-:S02]  /*1260*/  DFMA R26, R4, -R26, 1 ;  /* 0x3ff00000041a742b */ /* 0x000fc4000000081a */
[C---:B------:R-:W-:Y:S01]  /*1270*/  DFMA R24, R12.reuse, R24, UR6 ;  /* 0x000000060c187e2b */ /* 0x040fe20008000018 */
[----:B------:R-:W-:Y:S01]  /*1280*/  UMOV UR6, 0x55555554 ;  /* 0x5555555400067882 */ /* 0x000fe20000000000 */
[----:B------:R-:W-:Y:S01]  /*1290*/  DFMA R22, R12, R22, -UR4 ;  /* 0x800000040c167e2b */ /* 0x000fe20008000016 */
[----:B------:R-:W-:Y:S01]  /*12a0*/  UMOV UR7, 0x3fc55555 ;  /* 0x3fc5555500077882 */ /* 0x000fe20000000000 */
[----:B------:R-:W-:Y:S01]  /*12b0*/  UMOV UR4, 0x55555551 ;  /* 0x5555555100047882 */ /* 0x000fe20000000000 */
[----:B------:R-:W-:Y:S01]  /*12c0*/  UMOV UR5, 0x3fa55555 ;  /* 0x3fa5555500057882 */ /* 0x000fe20000000000 */
[----:B------:R-:W-:Y:S02]  /*12d0*/  DFMA R28, R26, R28, 0.5 ;  /* 0x3fe000001a1c742b */ /* 0x000fe4000000001c */
[C---:B------:R-:W-:Y:S02]  /*12e0*/  DFMA R24, R12.reuse, R24, -UR6 ;  /* 0x800000060c187e2b */ /* 0x040fe40008000018 */
[----:B------:R-:W-:-:S02]  /*12f0*/  DFMA R22, R12, R22, UR4 ;  /* 0x000000040c167e2b */ /* 0x000fc40008000016 */
[----:B------:R-:W-:-:S04]  /*1300*/  DMUL R26, R6, R26 ;  /* 0x0000001a061a7228 */ /* 0x000fc80000000000 */
[C---:B------:R-:W-:Y:S02]  /*1310*/  DFMA R24, R12.reuse, R24, RZ ;  /* 0x000000180c18722b */ /* 0x040fe400000000ff */
[----:B------:R-:W-:Y:S02]  /*1320*/  DFMA R22, R12, R22, -0.5 ;  /* 0xbfe000000c16742b */ /* 0x000fe40000000016 */
[----:B------:R-:W-:-:S04]  /*1330*/  DFMA R28, R28, R26, R6 ;  /* 0x0000001a1c1c722b */ /* 0x000fc80000000006 */
[----:B------:R-:W-:Y:S02]  /*1340*/  DFMA R24, R10, R24, R10 ;  /* 0x000000180a18722b */ /* 0x000fe4000000000a */
[----:B------:R-:W-:Y:S02]  /*1350*/  DFMA R22, R12, R22, 1 ;  /* 0x3ff000000c16742b */ /* 0x000fe40000000016 */
[----:B------:R-:W-:Y:S02]  /*1360*/  DMUL R30, R4, R28 ;  /* 0x0000001c041e7228 */ /* 0x000fe40000000000 */
[----:B------:R-:W-:Y:S02]  /*1370*/  VIADD R27, R29, 0xfff00000 ;  /* 0xfff000001d1b7836 */ /* 0x000fe40000000000 */
[----:B------:R-:W-:Y:S02]  /*1380*/  IMAD.MOV.U32 R26, RZ, RZ, R28 ;  /* 0x000000ffff1a7224 */ /* 0x000fe400078e001c */
[----:B------:R-:W-:-:S02]  /*1390*/  LOP3.LUT R3, R25, 0x80000000, RZ, 0x3c, !PT ;  /* 0x8000000019037812 */ /* 0x000fc400078e3cff */
[----:B------:R-:W-:Y:S01]  /*13a0*/  FSEL R10, R22, R24, !P0 ;  /* 0x00000018160a7208 */ /* 0x000fe20004000000 */
[----:B------:R-:W-:Y:S01]  /*13b0*/  DFMA R32, R30, -R30, R4 ;  /* 0x8000001e1e20722b */ /* 0x000fe20000000004 */
[----:B------:R-:W-:Y:S02]  /*13c0*/  FSEL R11, R23, R25, !P0 ;  /* 0x00000019170b7208 */ /* 0x000fe40004000000 */
[----:B------:R-:W-:Y:S02]  /*13d0*/  FSEL R12, R24, R22, !P0 ;  /* 0x00000016180c7208 */ /* 0x000fe40004000000 */
[----:B------:R-:W-:Y:S02]  /*13e0*/  FSEL R13, R3, R23, !P0 ;  /* 0x00000017030d7208 */ /* 0x000fe40004000000 */
[----:B------:R-:W-:Y:S01]  /*13f0*/  ISETP.GE.U32.AND P0, PT, R6, 0x7ca00000, PT ;  /* 0x7ca000000600780c */ /* 0x000fe20003f06070 */
[----:B------:R-:W-:Y:S01]  /*1400*/  DFMA R20, R32, R26, R30 ;  /* 0x0000001a2014722b */ /* 0x000fe2000000001e */
[----:B------:R-:W-:-:S02]  /*1410*/  @P1 LOP3.LUT R15, R13, 0x80000000, RZ, 0x3c, !PT ;  /* 0x800000000d0f1812 */ /* 0x000fc400078e3cff */
[----:B------:R-:W-:-:S03]  /*1420*/  @P1 LOP3.LUT R3, R11, 0x80000000, RZ, 0x3c, !PT ;  /* 0x800000000b031812 */ /* 0x000fc600078e3cff */
[----:B------:R-:W-:Y:S01]  /*1430*/  @P1 IMAD.MOV.U32 R13, RZ, RZ, R15 ;  /* 0x000000ffff0d1224 */ /* 0x000fe200078e000f */
[----:B------:R-:W-:-:S05]  /*1440*/  @P1 MOV R11, R3 ;  /* 0x00000003000b1202 */ /* 0x000fca0000000f00 */
[----:B------:R-:W-:Y:S05]  /*1450*/  @!P0 BRA `(.L_x_17) ;  /* 0x0000000000208947 */ /* 0x000fea0003800000 */
[----:B------:R-:W-:Y:S01]  /*1460*/  MOV R20, R4 ;  /* 0x0000000400147202 */ /* 0x000fe20000000f00 */
[----:B------:R-:W-:Y:S01]  /*1470*/  IMAD.MOV.U32 R21, RZ, RZ, R5 ;  /* 0x000000ffff157224 */ /* 0x000fe200078e0005 */
[----:B------:R-:W-:Y:S01]  /*1480*/  MOV R22, R32 ;  /* 0x0000002000167202 */ /* 0x000fe20000000f00 */
[----:B------:R-:W-:Y:S01]  /*1490*/  IMAD.MOV.U32 R23, RZ, RZ, R33 ;  /* 0x000000ffff177224 */ /* 0x000fe200078e0021 */
[----:B------:R-:W-:Y:S01]  /*14a0*/  MOV R24, R30 ;  /* 0x0000001e00187202 */ /* 0x000fe20000000f00 */
[----:B------:R-:W-:Y:S01]  /*14b0*/  IMAD.MOV.U32 R25, RZ, RZ, R31 ;  /* 0x000000ffff197224 */ /* 0x000fe200078e001f */
[----:B------:R-:W-:-:S07]  /*14c0*/  MOV R0, 0x14e0 ;  /* 0x000014e000007802 */ /* 0x000fce0000000f00 */
[----:B------:R-:W-:Y:S05]  /*14d0*/  CALL.REL.NOINC `($__internal_3_$__cuda_sm20_dsqrt_rn_f64_mediumpath_v1) ;  /* 0x0000003400e87944 */ /* 0x000fea0003c00000 */
.L_x_17:
[----:B------:R-:W-:Y:S05]  /*14e0*/  BSYNC.RECONVERGENT B2 ;  /* 0x0000000000027941 */ /* 0x000fea0003800200 */
.L_x_16:
[----:B------:R-:W-:Y:S01]  /*14f0*/  DADD R6, RZ, R12 ;  /* 0x00000000ff067229 */ /* 0x000fe2000000000c */
[----:B------:R-:W0:Y:S01]  /*1500*/  FRND.F64.TRUNC R4, R8 ;  /* 0x0000000800047313 */ /* 0x000e22000030d800 */
[----:B------:R-:W-:Y:S01]  /*1510*/  MOV R0, 0x1 ;  /* 0x0000000100007802 */ /* 0x000fe20000000f00 */
[----:B------:R-:W-:-:S04]  /*1520*/  DMUL R12, RZ, R8 ;  /* 0x00000008ff0c7228 */ /* 0x000fc80000000000 */
[----:B------:R1:W-:Y:S01]  /*1530*/  STL [R1+0x1c], R0 ;  /* 0x00001c0001007387 */ /* 0x0003e20000100800 */
[----:B------:R-:W-:-:S07]  /*1540*/  DMUL R6, R6, R20 ;  /* 0x0000001406067228 */ /* 0x000fce0000000000 */
[----:B------:R1:W-:Y:S01]  /*1550*/  STL.64 [R1+0x28], R6 ;  /* 0x0000280601007387 */ /* 0x0003e20000100a00 */
[----:B0-----:R-:W-:-:S06]  /*1560*/  DSETP.NEU.AND P0, PT, R8, R4, PT ;  /* 0x000000040800722a */ /* 0x001fcc0003f0d000 */
[----:B------:R-:W-:Y:S02]  /*1570*/  FSEL R4, R12, R10, !P0 ;  /* 0x0000000a0c047208 */ /* 0x000fe40004000000 */
[----:B------:R-:W-:-:S06]  /*1580*/  FSEL R5, R13, R11, !P0 ;  /* 0x0000000b0d057208 */ /* 0x000fcc0004000000 */
[----:B------:R-:W-:Y:S01]  /*1590*/  DMUL R4, R20, R4 ;  /* 0x0000000414047228 */ /* 0x000fe20000000000 */
[----:B-1----:R-:W-:Y:S10]  /*15a0*/  BRA `(.L_x_18) ;  /* 0x0000000000087947 */ /* 0x002ff40003800000 */
.L_x_12:
[----:B------:R0:W5:Y:S04]  /*15b0*/  LDL.64 R4, [R1+0x28] ;  /* 0x0000280001047983 */ /* 0x0001680000100a00 */
[----:B------:R0:W-:Y:S02]  /*15c0*/  STL [R1+0x1c], RZ ;  /* 0x00001cff01007387 */ /* 0x0001e40000100800 */
.L_x_18:
[----:B------:R-:W-:Y:S05]  /*15d0*/  BSYNC.RECONVERGENT B1 ;  /* 0x0000000000017941 */ /* 0x000fea0003800200 */
.L_x_11:
[----:B------:R-:W1:Y:S01]  /*15e0*/  F2F.F64.F32 R14, R14 ;  /* 0x0000000e000e7310 */ /* 0x000e620000201800 */
[----:B------:R-:W-:Y:S01]  /*15f0*/  MOV R10, 0x0 ;  /* 0x00000000000a7802 */ /* 0x000fe20000000f00 */
[----:B------:R-:W-:Y:S01]  /*1600*/  IMAD.MOV.U32 R11, RZ, RZ, 0x3fd80000 ;  /* 0x3fd80000ff0b7424 */ /* 0x000fe200078e00ff */
[----:B------:R-:W-:Y:S05]  /*1610*/  BSSY.RECONVERGENT B1, `(.L_x_19) ;  /* 0x0000019000017945 */ /* 0x000fea0003800200 */
[----:B-1----:R-:W1:Y:S01]  /*1620*/  MUFU.RSQ64H R7, R15 ;  /* 0x0000000f00077308 */ /* 0x002e620000001c00 */
[----:B------:R-:W-:-:S05]  /*1630*/  VIADD R6, R15, 0xfcb00000 ;  /* 0xfcb000000f067836 */ /* 0x000fca0000000000 */
[----:B------:R-:W-:Y:S01]  /*1640*/  ISETP.GE.U32.AND P0, PT, R6, 0x7ca00000, PT ;  /* 0x7ca000000600780c */ /* 0x000fe20003f06070 */
[----:B-1----:R-:W-:-:S08]  /*1650*/  DMUL R8, R6, R6 ;  /* 0x0000000606087228 */ /* 0x002fd00000000000 */
[----:B------:R-:W-:-:S08]  /*1660*/  DFMA R8, R14, -R8, 1 ;  /* 0x3ff000000e08742b */ /* 0x000fd00000000808 */
[----:B------:R-:W-:Y:S02]  /*1670*/  DFMA R10, R8, R10, 0.5 ;  /* 0x3fe00000080a742b */ /* 0x000fe4000000000a */
[----:B------:R-:W-:-:S08]  /*1680*/  DMUL R8, R6, R8 ;  /* 0x0000000806087228 */ /* 0x000fd00000000000 */
[----:B------:R-:W-:-:S08]  /*1690*/  DFMA R12, R10, R8, R6 ;  /* 0x000000080a0c722b */ /* 0x000fd00000000006 */
[----:B------:R-:W-:Y:S02]  /*16a0*/  DMUL R20, R14, R12 ;  /* 0x0000000c0e147228 */ /* 0x000fe40000000000 */
[----:B------:R-:W-:Y:S01]  /*16b0*/  IADD3 R11, PT, PT, R13, -0x100000, RZ ;  /* 0xfff000000d0b7810 */ /* 0x000fe20007ffe0ff */
[----:B------:R-:W-:-:S05]  /*16c0*/  IMAD.MOV.U32 R10, RZ, RZ, R12 ;  /* 0x000000ffff0a7224 */ /* 0x000fca00078e000c */
[----:B------:R-:W-:-:S08]  /*16d0*/  DFMA R22, R20, -R20, R14 ;  /* 0x800000141416722b */ /* 0x000fd0000000000e */
[----:B------:R-:W-:Y:S01]  /*16e0*/  DFMA R8, R22, R10, R20 ;  /* 0x0000000a1608722b */ /* 0x000fe20000000014 */
[----:B------:R-:W-:Y:S10]  /*16f0*/  @!P0 BRA `(.L_x_20) ;  /* 0x0000000000288947 */ /* 0x000ff40003800000 */
[----:B------:R-:W-:Y:S01]  /*1700*/  IMAD.MOV.U32 R24, RZ, RZ, R20 ;  /* 0x000000ffff187224 */ /* 0x000fe200078e0014 */
[----:B------:R-:W-:Y:S01]  /*1710*/  MOV R25, R21 ;  /* 0x0000001500197202 */ /* 0x000fe20000000f00 */
[----:B------:R-:W-:Y:S01]  /*1720*/  IMAD.MOV.U32 R27, RZ, RZ, R11 ;  /* 0x000000ffff1b7224 */ /* 0x000fe200078e000b */
[----:B------:R-:W-:Y:S01]  /*1730*/  MOV R28, R12 ;  /* 0x0000000c001c7202 */ /* 0x000fe20000000f00 */
[----:B------:R-:W-:Y:S01]  /*1740*/  IMAD.MOV.U32 R21, RZ, RZ, R15 ;  /* 0x000000ffff157224 */ /* 0x000fe200078e000f */
[----:B------:R-:W-:Y:S02]  /*1750*/  MOV R20, R14 ;  /* 0x0000000e00147202 */ /* 0x000fe40000000f00 */
[----:B------:R-:W-:-:S07]  /*1760*/  MOV R0, 0x1780 ;  /* 0x0000178000007802 */ /* 0x000fce0000000f00 */
[----:B0----5:R-:W-:Y:S05]  /*1770*/  CALL.REL.NOINC `($__internal_3_$__cuda_sm20_dsqrt_rn_f64_mediumpath_v1) ;  /* 0x0000003400407944 */ /* 0x021fea0003c00000 */
[----:B------:R-:W-:Y:S01]  /*1780*/  MOV R8, R20 ;  /* 0x0000001400087202 */ /* 0x000fe20000000f00 */
[----:B------:R-:W-:-:S07]  /*1790*/  IMAD.MOV.U32 R9, RZ, RZ, R21 ;  /* 0x000000ffff097224 */ /* 0x000fce00078e0015 */
.L_x_20:
[----:B------:R-:W-:Y:S05]  /*17a0*/  BSYNC.RECONVERGENT B1 ;  /* 0x0000000000017941 */ /* 0x000fea0003800200 */
.L_x_19:
[----:B-----5:R-:W-:-:S08]  /*17b0*/  DFMA R4, R8, R4, R14 ;  /* 0x000000040804722b */ /* 0x020fd0000000000e */
[----:B------:R-:W-:-:S06]  /*17c0*/  DADD R4, R4, 0.5 ;  /* 0x3fe0000004047429 */ /* 0x000fcc0000000000 */
[----:B------:R2:W3:Y:S01]  /*17d0*/  F2I.U32.F64.TRUNC R0, R4 ;  /* 0x0000000400007311 */ /* 0x0004e2000030d000 */
[----:B------:R-:W-:Y:S05]  /*17e0*/  BRA `(.L_x_9) ;  /* 0x0000000c00c87947 */ /* 0x000fea0003800000 */
.L_x_10:
[----:B------:R0:W5:Y:S04]  /*17f0*/  LDL.64 R12, [R1] ;  /* 0x00000000010c7983 */ /* 0x0001680000100a00 */
[----:B------:R0:W5:Y:S04]  /*1800*/  LDL.64 R4, [R1+0x8] ;  /* 0x0000080001047983 */ /* 0x0001680000100a00 */
[----:B------:R0:W5:Y:S01]  /*1810*/  LDL.64 R6, [R1+0x10] ;  /* 0x0000100001067983 */ /* 0x0001620000100a00 */
[----:B------:R-:W1:Y:S01]  /*1820*/  MUFU.LG2 R8, R14 ;  /* 0x0000000e00087308 */ /* 0x000e620000000c00 */
[C---:B------:R-:W-:Y:S01]  /*1830*/  FADD R10, R14.reuse, -0.12400979548692703247 ;  /* 0xbdfdf8d90e0a7421 */ /* 0x040fe20000000000 */
[----:B------:R-:W-:Y:S01]  /*1840*/  FADD R11, R14, -1.9738116264343261719 ;  /* 0xbffca5dc0e0b7421 */ /* 0x000fe20000000000 */
[----:B------:R-:W-:Y:S01]  /*1850*/  MOV R3, 0x3fb75b84 ;  /* 0x3fb75b8400037802 */ /* 0x000fe20000000f00 */
[----:B------:R-:W-:Y:S01]  /*1860*/  UMOV UR4, 0xfefa39ef ;  /* 0xfefa39ef00047882 */ /* 0x000fe20000000000 */
[----:B------:R-:W-:Y:S01]  /*1870*/  UMOV UR5, 0x3fe62e42 ;  /* 0x3fe62e4200057882 */ /* 0x000fe20000000000 */
[----:B------:R-:W-:Y:S01]  /*1880*/  IMAD.MOV.U32 R22, RZ, RZ, 0x3e5807d3 ;  /* 0x3e5807d3ff167424 */ /* 0x000fe200078e00ff */
[----:B------:R-:W-:Y:S01]  /*1890*/  BSSY.RECONVERGENT B2, `(.L_x_21) ;  /* 0x00000e1000027945 */ /* 0x000fe20003800200 */
[----:B------:R-:W2:Y:S08]  /*18a0*/  MUFU.RSQ R0, R10 ;  /* 0x0000000a00007308 */ /* 0x000eb00000001400 */
[----:B------:R-:W3:Y:S08]  /*18b0*/  MUFU.RSQ R11, R11 ;  /* 0x0000000b000b7308 */ /* 0x000ef00000001400 */
[----:B-1----:R-:W1:Y:S01]  /*18c0*/  F2F.F64.F32 R8, R8 ;  /* 0x0000000800087310 */ /* 0x002e620000201800 */
[----:B--2---:R-:W-:-:S07]  /*18d0*/  FFMA R0, R0, R3, 0.00025361074949614703655 ;  /* 0x3984f70f00007423 */ /* 0x004fce0000000003 */
[----:B------:R0:W2:Y:S01]  /*18e0*/  MUFU.RCP R3, R0 ;  /* 0x0000000000037308 */ /* 0x0000a20000001000 */
[----:B---3--:R-:W-:Y:S01]  /*18f0*/  FFMA R15, R11, R22, 0.94201731681823730469 ;  /* 0x3f71280c0b0f7423 */ /* 0x008fe20000000016 */
[----:B-1----:R-:W-:-:S06]  /*1900*/  DMUL R20, R8, UR4 ;  /* 0x0000000408147c28 */ /* 0x002fcc0008000000 */
[----:B------:R0:W1:Y:S05]  /*1910*/  F2F.F32.F64 R9, R20 ;  /* 0x0000001400097310 */ /* 0x00006a0000301000 */
.L_x_30:
[----:B-----5:R-:W-:Y:S01]  /*1920*/  SHF.R.U32.HI R8, RZ, 0x2, R13 ;  /* 0x00000002ff087819 */ /* 0x020fe2000001160d */
[----:B0-----:R-:W-:Y:S01]  /*1930*/  IMAD.MOV.U32 R21, RZ, RZ, 0x2f800000 ;  /* 0x2f800000ff157424 */ /* 0x001fe200078e00ff */
[----:B------:R-:W-:Y:S01]  /*1940*/  SHF.L.U32 R11, R7, 0x4, RZ ;  /* 0x00000004070b7819 */ /* 0x000fe200000006ff */
[----:B------:R-:W-:Y:S01]  /*1950*/  UMOV UR4, 0xfefa39ef ;  /* 0xfefa39ef00047882 */ /* 0x000fe20000000000 */
[----:B------:R-:W-:Y:S01]  /*1960*/  LOP3.LUT R8, R8, R13, RZ, 0x3c, !PT ;  /* 0x0000000d08087212 */ /* 0x000fe200078e3cff */
[----:B------:R-:W-:Y:S01]  /*1970*/  UMOV UR5, 0x3fe62e42 ;  /* 0x3fe62e4200057882 */ /* 0x000fe20000000000 */
[----:B------:R-:W-:Y:S03]  /*1980*/  BSSY.RECONVERGENT B1, `(.L_x_22) ;  /* 0x00000ba000017945 */ /* 0x000fe60003800200 */
[----:B------:R-:W-:-:S05]  /*1990*/  IMAD.SHL.U32 R10, R8, 0x2, RZ ;  /* 0x00000002080a7824 */ /* 0x000fca00078e00ff */
[----:B------:R-:W-:Y:S02]  /*19a0*/  LOP3.LUT R10, R8, R10, R11, 0x96, !PT ;  /* 0x0000000a080a7212 */ /* 0x000fe400078e960b */
[----:B------:R-:W-:Y:S02]  /*19b0*/  MOV R8, R6 ;  /* 0x0000000600087202 */ /* 0x000fe40000000f00 */
[----:B------:R-:W-:-:S04]  /*19c0*/  LOP3.LUT R6, R10, R7, RZ, 0x3c, !PT ;  /* 0x000000070a067212 */ /* 0x000fc800078e3cff */
[C---:B------:R-:W-:Y:S02]  /*19d0*/  IADD3 R10, PT, PT, R12.reuse, 0x587c5, R6 ;  /* 0x000587c50c0a7810 */ /* 0x040fe40007ffe006 */
[----:B------:R-:W-:Y:S02]  /*19e0*/  IADD3 R12, PT, PT, R12, 0xb0f8a, RZ ;  /* 0x000b0f8a0c0c7810 */ /* 0x000fe40007ffe0ff */
[----:B------:R-:W-:-:S05]  /*19f0*/  I2FP.F32.U32 R10, R10 ;  /* 0x0000000a000a7245 */ /* 0x000fca0000201000 */
[----:B------:R-:W-:-:S06]  /*1a00*/  FFMA R21, R10, R21, 1.1641532182693481445e-10 ;  /* 0x2f0000000a157423 */ /* 0x000fcc0000000015 */
[----:B------:R-:W0:Y:S02]  /*1a10*/  MUFU.RSQ R21, R21 ;  /* 0x0000001500157308 */ /* 0x000e240000001400 */
[----:B0-----:R-:W-:-:S06]  /*1a20*/  FADD R22, R21, -1 ;  /* 0xbf80000015167421 */ /* 0x001fcc0000000000 */
[----:B------:R-:W0:Y:S08]  /*1a30*/  MUFU.LG2 R22, R22 ;  /* 0x0000001600167308 */ /* 0x000e300000000c00 */
[----:B0-----:R-:W0:Y:S02]  /*1a40*/  F2F.F64.F32 R10, R22 ;  /* 0x00000016000a7310 */ /* 0x001e240000201800 */
[----:B0-----:R-:W-:Y:S01]  /*1a50*/  DMUL R10, R10, UR4 ;  /* 0x000000040a0a7c28 */ /* 0x001fe20008000000 */
[----:B------:R-:W-:Y:S01]  /*1a60*/  UMOV UR4, 0x652b82fe ;  /* 0x652b82fe00047882 */ /* 0x000fe20000000000 */
[----:B------:R-:W-:-:S08]  /*1a70*/  UMOV UR5, 0x3ff71547 ;  /* 0x3ff7154700057882 */ /* 0x000fd00000000000 */
[----:B------:R-:W0:Y:S02]  /*1a80*/  F2F.F32.F64 R10, R10 ;  /* 0x0000000a000a7310 */ /* 0x000e240000301000 */
[----:B0-----:R-:W-:-:S04]  /*1a90*/  FADD R20, R15, R10 ;  /* 0x0000000a0f147221 */ /* 0x001fc80000000000 */
[----:B--2---:R-:W-:-:S04]  /*1aa0*/  FFMA R20, -R3, R20, R14 ;  /* 0x0000001403147223 */ /* 0x004fc8000000010e */
[----:B------:R-:W0:Y:S02]  /*1ab0*/  FRND.FLOOR R13, R20 ;  /* 0x00000014000d7307 */ /* 0x000e240000205000 */
[C---:B0-----:R-:W-:Y:S01]  /*1ac0*/  FADD R27, R13.reuse, 1 ;  /* 0x3f8000000d1b7421 */ /* 0x041fe20000000000 */
[----:B------:R-:W-:-:S03]  /*1ad0*/  FADD R23, -R13, R14 ;  /* 0x0000000e0d177221 */ /* 0x000fc60000000100 */
[----:B------:R-:W-:Y:S01]  /*1ae0*/  FADD R26, -R27, R14 ;  /* 0x0000000e1b1a7221 */ /* 0x000fe20000000100 */
[C-C-:B------:R-:W-:Y:S01]  /*1af0*/  FFMA R21, R0.reuse, R23, -R15.reuse ;  /* 0x0000001700157223 */ /* 0x140fe2000000080f */
[----:B------:R-:W0:Y:S02]  /*1b00*/  F2I.TRUNC.NTZ R10, R27 ;  /* 0x0000001b000a7305 */ /* 0x000e24000020f100 */
[----:B------:R-:W-:-:S06]  /*1b10*/  FFMA R26, R0, R26, -R15 ;  /* 0x0000001a001a7223 */ /* 0x000fcc000000080f */
[----:B------:R-:W2:Y:S01]  /*1b20*/  F2F.F64.F32 R22, R26 ;  /* 0x0000001a00167310 */ /* 0x000ea20000201800 */
[----:B0-----:R-:W-:-:S07]  /*1b30*/  ISETP.GE.AND P0, PT, R10, 0x9, PT ;  /* 0x000000090a00780c */ /* 0x001fce0003f06270 */
[----:B------:R-:W0:Y:S01]  /*1b40*/  F2F.F64.F32 R24, R21 ;  /* 0x0000001500187310 */ /* 0x000e220000201800 */
[----:B--2---:R-:W-:Y:S02]  /*1b50*/  DMUL R22, R22, UR4 ;  /* 0x0000000416167c28 */ /* 0x004fe40008000000 */
[----:B0-----:R-:W-:-:S08]  /*1b60*/  DMUL R24, R24, UR4 ;  /* 0x0000000418187c28 */ /* 0x001fd00008000000 */
[----:B------:R-:W0:Y:S08]  /*1b70*/  F2F.F32.F64 R22, R22 ;  /* 0x0000001600167310 */ /* 0x000e300000301000 */
[----:B------:R-:W2:Y:S08]  /*1b80*/  F2F.F32.F64 R24, R24 ;  /* 0x0000001800187310 */ /* 0x000eb00000301000 */
[----:B0-----:R0:W3:Y:S08]  /*1b90*/  MUFU.EX2 R11, R22 ;  /* 0x00000016000b7308 */ /* 0x0010f00000000800 */
[----:B--2---:R-:W2:Y:S01]  /*1ba0*/  MUFU.EX2 R28, R24 ;  /* 0x00000018001c7308 */ /* 0x004ea20000000800 */
[----:B0-----:R-:W-:-:S07]  /*1bb0*/  I2FP.F32.S32 R22, R10 ;  /* 0x0000000a00167245 */ /* 0x001fce0000201400 */
[----:B------:R-:W0:Y:S01]  /*1bc0*/  F2F.F64.F32 R22, |R22| ;  /* 0x4000001600167310 */ /* 0x000e220000201800 */
[----:B---3--:R-:W-:-:S04]  /*1bd0*/  FADD R11, R11, 1 ;  /* 0x3f8000000b0b7421 */ /* 0x008fc80000000000 */
[----:B------:R-:W-:Y:S01]  /*1be0*/  FMUL R26, R11, R11 ;  /* 0x0000000b0b1a7220 */ /* 0x000fe20000400000 */
[----:B------:R-:W-:Y:S01]  /*1bf0*/  SHF.R.U32.HI R11, RZ, 0x2, R4 ;  /* 0x00000002ff0b7819 */ /* 0x000fe20000011604 */
[----:B--2---:R-:W-:-:S03]  /*1c00*/  FADD R28, R28, 1 ;  /* 0x3f8000001c1c7421 */ /* 0x004fc60000000000 */
[----:B------:R-:W-:Y:S01]  /*1c10*/  LOP3.LUT R11, R11, R4, RZ, 0x3c, !PT ;  /* 0x000000040b0b7212 */ /* 0x000fe200078e3cff */
[----:B------:R-:W-:Y:S01]  /*1c20*/  MUFU.RCP R26, R26 ;  /* 0x0000001a001a7308 */ /* 0x000fe20000001000 */
[----:B------:R-:W-:Y:S02]  /*1c30*/  IMAD.SHL.U32 R4, R6, 0x10, RZ ;  /* 0x0000001006047824 */ /* 0x000fe400078e00ff */
[----:B------:R-:W-:Y:S01]  /*1c40*/  FMUL R28, R28, R28 ;  /* 0x0000001c1c1c7220 */ /* 0x000fe20000400000 */
[----:B------:R-:W-:-:S04]  /*1c50*/  SHF.L.U32 R21, R11, 0x1, RZ ;  /* 0x000000010b157819 */ /* 0x000fc800000006ff */
[----:B------:R-:W-:Y:S01]  /*1c60*/  LOP3.LUT R21, R11, R21, R4, 0x96, !PT ;  /* 0x000000150b157212 */ /* 0x000fe200078e9604 */
[----:B------:R-:W2:Y:S01]  /*1c70*/  MUFU.RCP R29, R28 ;  /* 0x0000001c001d7308 */ /* 0x000ea20000001000 */
[----:B------:R-:W-:Y:S01]  /*1c80*/  MOV R11, R5 ;  /* 0x00000005000b7202 */ /* 0x000fe20000000f00 */
[----:B------:R-:W-:Y:S01]  /*1c90*/  IMAD.MOV.U32 R5, RZ, RZ, R7 ;  /* 0x000000ffff057224 */ /* 0x000fe200078e0007 */
[----:B------:R-:W-:-:S05]  /*1ca0*/  LOP3.LUT R21, R21, R6, RZ, 0x3c, !PT ;  /* 0x0000000615157212 */ /* 0x000fca00078e3cff */
[----:B------:R-:W-:Y:S02]  /*1cb0*/  IMAD.MOV.U32 R7, RZ, RZ, R21 ;  /* 0x000000ffff077224 */ /* 0x000fe400078e0015 */
[----:B--2---:R-:W-:Y:S01]  /*1cc0*/  FADD R4, R26, -R29 ;  /* 0x8000001d1a047221 */ /* 0x004fe20000000000 */
[----:B0-----:R-:W-:Y:S06]  /*1cd0*/  @!P0 BRA `(.L_x_23) ;  /* 0x0000000800008947 */ /* 0x001fec0003800000 */
[----:B------:R-:W0:Y:S01]  /*1ce0*/  MUFU.RCP64H R25, R23 ;  /* 0x0000001700197308 */ /* 0x000e220000001800 */
[----:B------:R-:W-:Y:S01]  /*1cf0*/  IADD3 R24, PT, PT, R23, 0x300402, RZ ;  /* 0x0030040217187810 */ /* 0x000fe20007ffe0ff */
[----:B------:R-:W-:Y:S03]  /*1d00*/  BSSY.RECONVERGENT B3, `(.L_x_24) ;  /* 0x000000c000037945 */ /* 0x000fe60003800200 */
[----:B------:R-:W-:Y:S02]  /*1d10*/  FSETP.GEU.AND P0, PT, |R24|, 5.8789094863358348022e-39, PT ;  /* 0x004004021800780b */ /* 0x000fe40003f0e200 */
[----:B0-----:R-:W-:-:S08]  /*1d20*/  DFMA R26, -R22, R24, 1 ;  /* 0x3ff00000161a742b */ /* 0x001fd00000000118 */
[----:B------:R-:W-:-:S08]  /*1d30*/  DFMA R26, R26, R26, R26 ;  /* 0x0000001a1a1a722b */ /* 0x000fd0000000001a */
[----:B------:R-:W-:-:S08]  /*1d40*/  DFMA R26, R24, R26, R24 ;  /* 0x0000001a181a722b */ /* 0x000fd00000000018 */
[----:B------:R-:W-:-:S08]  /*1d50*/  DFMA R28, -R22, R26, 1 ;  /* 0x3ff00000161c742b */ /* 0x000fd0000000011a */
[----:B------:R-:W-:Y:S01]  /*1d60*/  DFMA R24, R26, R28, R26 ;  /* 0x0000001c1a18722b */ /* 0x000fe2000000001a */
[----:B------:R-:W-:Y:S10]  /*1d70*/  @P0 BRA `(.L_x_25) ;  /* 0x0000000000100947 */ /* 0x000ff40003800000 */
[----:B------:R-:W-:Y:S02]  /*1d80*/  LOP3.LUT R21, R23, 0x7fffffff, RZ, 0xc0, !PT ;  /* 0x7fffffff17157812 */ /* 0x000fe400078ec0ff */
[----:B------:R-:W-:-:S03]  /*1d90*/  MOV R26, 0x1dc0 ;  /* 0x00001dc0001a7802 */ /* 0x000fc60000000f00 */
[----:B------:R-:W-:-:S07]  /*1da0*/  VIADD R30, R21, 0xfff00000 ;  /* 0xfff00000151e7836 */ /* 0x000fce0000000000 */
[----:B-1----:R-:W-:Y:S05]  /*1db0*/  CALL.REL.NOINC `($__internal_2_$__cuda_sm20_dblrcp_rn_slowpath_v3) ;  /* 0x0000002c00047944 */ /* 0x002fea0003c00000 */
.L_x_25:
[----:B------:R-:W-:Y:S05]  /*1dc0*/  BSYNC.RECONVERGENT B3 ;  /* 0x0000000000037941 */ /* 0x000fea0003800200 */
.L_x_24:
[----:B------:R-:W-:Y:S01]  /*1dd0*/  ISETP.GT.AND P0, PT, R23, 0xfffff, PT ;  /* 0x000fffff1700780c */ /* 0x000fe20003f04270 */
[----:B------:R-:W-:Y:S01]  /*1de0*/  DMUL R26, R24, R24 ;  /* 0x00000018181a7228 */ /* 0x000fe20000000000 */
[----:B------:R-:W-:Y:S01]  /*1df0*/  MOV R28, 0x92738fbf ;  /* 0x92738fbf001c7802 */ /* 0x000fe20000000f00 */
[----:B------:R-:W-:Y:S01]  /*1e00*/  IMAD.MOV.U32 R29, RZ, RZ, 0x3f4b68b9 ;  /* 0x3f4b68b9ff1d7424 */ /* 0x000fe200078e00ff */
[----:B------:R-:W-:Y:S01]  /*1e10*/  UMOV UR4, 0x34783f9 ;  /* 0x034783f900047882 */ /* 0x000fe20000000000 */
[----:B------:R-:W-:Y:S01]  /*1e20*/  UMOV UR5, 0x3f5ac321 ;  /* 0x3f5ac32100057882 */ /* 0x000fe20000000000 */
[----:B------:R-:W-:Y:S01]  /*1e30*/  MOV R21, R23 ;  /* 0x0000001700157202 */ /* 0x000fe20000000f00 */
[----:B------:R-:W-:Y:S01]  /*1e40*/  IMAD.MOV.U32 R32, RZ, RZ, R22 ;  /* 0x000000ffff207224 */ /* 0x000fe200078e0016 */
[----:B------:R-:W-:Y:S01]  /*1e50*/  BSSY.RECONVERGENT B3, `(.L_x_26) ;  /* 0x0000060000037945 */ /* 0x000fe20003800200 */
[----:B------:R-:W-:Y:S01]  /*1e60*/  DFMA R28, R26, -UR4, R28 ;  /* 0x800000041a1c7c2b */ /* 0x000fe2000800001c */
[----:B------:R-:W-:Y:S01]  /*1e70*/  UMOV UR4, 0x1e4f7b8c ;  /* 0x1e4f7b8c00047882 */ /* 0x000fe20000000000 */
[----:B------:R-:W-:-:S02]  /*1e80*/  UMOV UR5, 0x3f4380d0 ;  /* 0x3f4380d000057882 */ /* 0x000fc40000000000 */
[----:B------:R-:W-:-:S04]  /*1e90*/  @!P0 I2FP.F32.S32 R30, R10 ;  /* 0x0000000a001e8245 */ /* 0x000fc80000201400 */
[----:B------:R-:W-:Y:S01]  /*1ea0*/  DFMA R28, R26, R28, -UR4 ;  /* 0x800000041a1c7e2b */ /* 0x000fe2000800001c */
[----:B------:R-:W-:Y:S01]  /*1eb0*/  UMOV UR4, 0xa29f7264 ;  /* 0xa29f726400047882 */ /* 0x000fe20000000000 */
[----:B------:R-:W0:Y:S01]  /*1ec0*/  @!P0 F2F.F64.F32 R30, |R30| ;  /* 0x4000001e001e8310 */ /* 0x000e220000201800 */
[----:B------:R-:W-:-:S05]  /*1ed0*/  UMOV UR5, 0x3f4a019f ;  /* 0x3f4a019f00057882 */ /* 0x000fca0000000000 */
[----:B------:R-:W-:Y:S01]  /*1ee0*/  DFMA R28, R26, R28, UR4 ;  /* 0x000000041a1c7e2b */ /* 0x000fe2000800001c */
[----:B------:R-:W-:Y:S01]  /*1ef0*/  UMOV UR4, 0x16b2acec ;  /* 0x16b2acec00047882 */ /* 0x000fe20000000000 */
[----:B------:R-:W-:-:S06]  /*1f00*/  UMOV UR5, 0x3f66c16c ;  /* 0x3f66c16c00057882 */ /* 0x000fcc0000000000 */
[----:B------:R-:W-:Y:S01]  /*1f10*/  DFMA R28, R26, R28, -UR4 ;  /* 0x800000041a1c7e2b */ /* 0x000fe2000800001c */
[----:B------:R-:W-:Y:S01]  /*1f20*/  UMOV UR4, 0x55555545 ;  /* 0x5555554500047882 */ /* 0x000fe20000000000 */
[----:B0-----:R-:W-:Y:S01]  /*1f30*/  @!P0 DMUL R22, R30, 1.80143985094819840000e+16 ;  /* 0x435000001e168828 */ /* 0x001fe20000000000 */
[----:B------:R-:W-:Y:S01]  /*1f40*/  UMOV UR5, 0x3fb55555 ;  /* 0x3fb5555500057882 */ /* 0x000fe20000000000 */
[----:B------:R-:W-:Y:S01]  /*1f50*/  MOV R30, 0xfffffc01 ;  /* 0xfffffc01001e7802 */ /* 0x000fe20000000f00 */
[----:B------:R-:W-:-:S03]  /*1f60*/  @!P0 IMAD.MOV.U32 R30, RZ, RZ, -0x435 ;  /* 0xfffffbcbff1e8424 */ /* 0x000fc600078e00ff */
[----:B------:R-:W-:Y:S01]  /*1f70*/  DFMA R28, R26, R28, UR4 ;  /* 0x000000041a1c7e2b */ /* 0x000fe2000800001c */
[----:B------:R-:W-:Y:S01]  /*1f80*/  UMOV UR4, 0xc864beae ;  /* 0xc864beae00047882 */ /* 0x000fe20000000000 */
[----:B------:R-:W-:Y:S02]  /*1f90*/  UMOV UR5, 0x3fed67f1 ;  /* 0x3fed67f100057882 */ /* 0x000fe40000000000 */
[----:B------:R-:W-:Y:S02]  /*1fa0*/  @!P0 MOV R21, R23 ;  /* 0x0000001700158202 */ /* 0x000fe40000000f00 */
[----:B------:R-:W-:Y:S02]  /*1fb0*/  @!P0 MOV R32, R22 ;  /* 0x0000001600208202 */ /* 0x000fe40000000f00 */
[----:B------:R-:W-:Y:S01]  /*1fc0*/  DFMA R24, R28, R24, UR4 ;  /* 0x000000041c187e2b */ /* 0x000fe20008000018 */
[----:B------:R-:W-:-:S05]  /*1fd0*/  VIADD R26, R21, 0xffffffff ;  /* 0xffffffff151a7836 */ /* 0x000fca0000000000 */
[----:B------:R-:W-:-:S13]  /*1fe0*/  ISETP.GT.U32.AND P1, PT, R26, 0x7feffffe, PT ;  /* 0x7feffffe1a00780c */ /* 0x000fda0003f24070 */
[----:B------:R-:W-:Y:S05]  /*1ff0*/  @P1 BRA `(.L_x_27) ;  /* 0x0000000000fc1947 */ /* 0x000fea0003800000 */
[C---:B------:R-:W-:Y:S01]  /*2000*/  LOP3.LUT R22, R21.reuse, 0xfffff, RZ, 0xc0, !PT ;  /* 0x000fffff15167812 */ /* 0x040fe200078ec0ff */
[----:B------:R-:W-:Y:S01]  /*2010*/  UMOV UR4, 0x3ae80f1e ;  /* 0x3ae80f1e00047882 */ /* 0x000fe20000000000 */
[----:B------:R-:W-:Y:S01]  /*2020*/  MOV R28, RZ ;  /* 0x000000ff001c7202 */ /* 0x000fe20000000f00 */
[----:B------:R-:W-:Y:S01]  /*2030*/  UMOV UR5, 0x3eb1380b ;  /* 0x3eb1380b00057882 */ /* 0x000fe20000000000 */
[----:B------:R-:W-:Y:S01]  /*2040*/  LOP3.LUT R23, R22, 0x3ff00000, RZ, 0xfc, !PT ;  /* 0x3ff0000016177812 */ /* 0x000fe200078efcff */
[----:B------:R-:W-:Y:S01]  /*2050*/  IMAD.MOV.U32 R22, RZ, RZ, R32 ;  /* 0x000000ffff167224 */ /* 0x000fe200078e0020 */
[----:B------:R-:W-:Y:S02]  /*2060*/  LEA.HI R30, R21, R30, RZ, 0xc ;  /* 0x0000001e151e7211 */ /* 0x000fe400078f60ff */
[----:B------:R-:W-:Y:S02]  /*2070*/  ISETP.GE.U32.AND P0, PT, R23, 0x3ff6a09f, PT ;  /* 0x3ff6a09f1700780c */ /* 0x000fe40003f06070 */
[----:B------:R-:W-:-:S11]  /*2080*/  MOV R31, 0x43300000 ;  /* 0x43300000001f7802 */ /* 0x000fd60000000f00 */
[----:B------:R-:W-:Y:S01]  /*2090*/  @P0 IADD3 R27, PT, PT, R23, -0x100000, RZ ;  /* 0xfff00000171b0810 */ /* 0x000fe20007ffe0ff */
[----:B------:R-:W-:-:S04]  /*20a0*/  @P0 VIADD R30, R30, 0x1 ;  /* 0x000000011e1e0836 */ /* 0x000fc80000000000 */
[----:B------:R-:W-:Y:S01]  /*20b0*/  @P0 IMAD.MOV.U32 R23, RZ, RZ, R27 ;  /* 0x000000ffff170224 */ /* 0x000fe200078e001b */
[----:B------:R-:W-:-:S05]  /*20c0*/  LOP3.LUT R30, R30, 0x80000000, RZ, 0x3c, !PT ;  /* 0x800000001e1e7812 */ /* 0x000fca00078e3cff */
        /* <DEDUP_REMOVED lines=8> */
[----:B------:R-:W-:Y:S02]  /*2150*/  DADD R34, R32, -R22 ;  /* 0x0000000020227229 */ /* 0x000fe40000000816 */
[----:B------:R-:W-:-:S06]  /*2160*/  DMUL R26, R22, R22 ;  /* 0x00000016161a7228 */ /* 0x000fcc0000000000 */
[----:B------:R-:W-:-:S08]  /*2170*/  DADD R34, R34, R34 ;  /* 0x0000000022227229 */ /* 0x000fd00000000022 */
[----:B------:R-:W-:Y:S01]  /*2180*/  DFMA R32, R32, -R22, R34 ;  /* 0x800000162020722b */ /* 0x000fe20000000022 */
[----:B------:R-:W-:Y:S01]  /*2190*/  IMAD.MOV.U32 R34, RZ, RZ, -0x748574fc ;  /* 0x8b7a8b04ff227424 */ /* 0x000fe200078e00ff */
[----:B------:R-:W-:-:S06]  /*21a0*/  MOV R35, 0x3ed0ee25 ;  /* 0x3ed0ee2500237802 */ /* 0x000fcc0000000f00 */
[----:B------:R-:W-:Y:S02]  /*21b0*/  DMUL R28, R28, R32 ;  /* 0x000000201c1c7228 */ /* 0x000fe40000000000 */
[----:B------:R-:W-:Y:S01]  /*21c0*/  DFMA R34, R26, UR4, R34 ;  /* 0x000000041a227c2b */ /* 0x000fe20008000022 */
        /* <DEDUP_REMOVED lines=20> */
[----:B------:R-:W-:Y:S01]  /*2310*/  DADD R30, R30, -UR4 ;  /* 0x800000041e1e7e29 */ /* 0x000fe20008000000 */
[----:B------:R-:W-:Y:S01]  /*2320*/  UMOV UR4, 0xfefa39ef ;  /* 0xfefa39ef00047882 */ /* 0x000fe20000000000 */
[----:B------:R-:W-:Y:S02]  /*2330*/  UMOV UR5, 0x3fe62e42 ;  /* 0x3fe62e4200057882 */ /* 0x000fe40000000000 */
[----:B------:R-:W-:-:S04]  /*2340*/  DMUL R34, R26, R34 ;  /* 0x000000221a227228 */ /* 0x000fc80000000000 */
[----:B------:R-:W-:-:S04]  /*2350*/  DFMA R26, R30, UR4, R22 ;  /* 0x000000041e1a7c2b */ /* 0x000fc80008000016 */
[----:B------:R-:W-:-:S04]  /*2360*/  DFMA R28, R22, R34, R28 ;  /* 0x00000022161c722b */ /* 0x000fc8000000001c */
[----:B------:R-:W-:Y:S01]  /*2370*/  DFMA R32, R30, -UR4, R26 ;  /* 0x800000041e207c2b */ /* 0x000fe2000800001a */
[----:B------:R-:W-:Y:S01]  /*2380*/  UMOV UR4, 0x3b39803f ;  /* 0x3b39803f00047882 */ /* 0x000fe20000000000 */
[----:B------:R-:W-:-:S06]  /*2390*/  UMOV UR5, 0x3c7abc9e ;  /* 0x3c7abc9e00057882 */ /* 0x000fcc0000000000 */
[----:B------:R-:W-:-:S08]  /*23a0*/  DADD R32, -R22, R32 ;  /* 0x0000000016207229 */ /* 0x000fd00000000120 */
[----:B------:R-:W-:-:S08]  /*23b0*/  DADD R28, R28, -R32 ;  /* 0x000000001c1c7229 */ /* 0x000fd00000000820 */
[----:B------:R-:W-:-:S08]  /*23c0*/  DFMA R28, R30, UR4, R28 ;  /* 0x000000041e1c7c2b */ /* 0x000fd0000800001c */
[----:B------:R-:W-:Y:S01]  /*23d0*/  DADD R26, R26, R28 ;  /* 0x000000001a1a7229 */ /* 0x000fe2000000001c */
[----:B------:R-:W-:Y:S10]  /*23e0*/  BRA `(.L_x_28) ;  /* 0x0000000000187947 */ /* 0x000ff40003800000 */
.L_x_27:
[----:B------:R-:W-:Y:S01]  /*23f0*/  IMAD.MOV.U32 R26, RZ, RZ, 0x0 ;  /* 0x00000000ff1a7424 */ /* 0x000fe200078e00ff */
[----:B------:R-:W-:Y:S02]  /*2400*/  MOV R27, 0x7ff00000 ;  /* 0x7ff00000001b7802 */ /* 0x000fe40000000f00 */
[----:B------:R-:W-:-:S04]  /*2410*/  LOP3.LUT P0, RZ, R23, 0x7fffffff, RZ, 0xc0, !PT ;  /* 0x7fffffff17ff7812 */ /* 0x000fc8000780c0ff */
[----:B------:R-:W-:-:S10]  /*2420*/  DFMA R26, R22, R26, +INF ;  /* 0x7ff00000161a742b */ /* 0x000fd4000000001a */
[----:B------:R-:W-:Y:S02]  /*2430*/  FSEL R26, R26, RZ, P0 ;  /* 0x000000ff1a1a7208 */ /* 0x000fe40000000000 */
[----:B------:R-:W-:-:S07]  /*2440*/  FSEL R27, R27, -QNAN , P0 ;  /* 0xfff000001b1b7808 */ /* 0x000fce0000000000 */
.L_x_28:
[----:B------:R-:W-:Y:S05]  /*2450*/  BSYNC.RECONVERGENT B3 ;  /* 0x0000000000037941 */ /* 0x000fea0003800200 */
.L_x_26:
[----:B------:R-:W-:Y:S01]  /*2460*/  I2FP.F32.S32 R10, R10 ;  /* 0x0000000a000a7245 */ /* 0x000fe20000201400 */
[----:B------:R-:W-:-:S03]  /*2470*/  DMUL R26, R26, 0.5 ;  /* 0x3fe000001a1a7828 */ /* 0x000fc60000000000 */
[----:B------:R-:W0:Y:S02]  /*2480*/  F2F.F64.F32 R28, |R10| ;  /* 0x4000000a001c7310 */ /* 0x000e240000201800 */
[----:B0-----:R-:W-:-:S08]  /*2490*/  DADD R22, R28, -0.5 ;  /* 0xbfe000001c167429 */ /* 0x001fd00000000000 */
[CC--:B------:R-:W-:Y:S02]  /*24a0*/  DFMA R28, R26.reuse, R22.reuse, -R28 ;  /* 0x000000161a1c722b */ /* 0x0c0fe4000000081c */
[----:B------:R-:W-:-:S08]  /*24b0*/  DFMA R24, R26, R22, R24 ;  /* 0x000000161a18722b */ /* 0x000fd00000000018 */
[----:B------:R-:W-:Y:S01]  /*24c0*/  DADD R24, R28, R24 ;  /* 0x000000001c187229 */ /* 0x000fe20000000018 */
[----:B------:R-:W-:Y:S10]  /*24d0*/  BRA `(.L_x_29) ;  /* 0x0000000000107947 */ /* 0x000ff40003800000 */
.L_x_23:
[----:B------:R-:W0:Y:S01]  /*24e0*/  F2I.F64.TRUNC R22, R22 ;  /* 0x0000001600167311 */ /* 0x000e22000030d100 */
[----:B------:R-:W-:Y:S02]  /*24f0*/  UMOV UR4, 0x8 ;  /* 0x0000000800047882 */ /* 0x000fe40000000000 */
[----:B0-----:R-:W-:-:S06]  /*2500*/  LEA R24, R22, -UR4, 0x3 ;  /* 0x8000000416187c11 */ /* 0x001fcc000f8e18ff */
[----:B------:R-:W0:Y:S02]  /*2510*/  LDC.64 R24, c[0x3][R24] ;  /* 0x00c0000018187b82 */ /* 0x000e240000000a00 */
.L_x_29:
[----:B------:R-:W-:Y:S05]  /*2520*/  BSYNC.RECONVERGENT B1 ;  /* 0x0000000000017941 */ /* 0x000fea0003800200 */
.L_x_22:
[----:B0-----:R-:W0:Y:S01]  /*2530*/  F2F.F32.F64 R24, R24 ;  /* 0x0000001800187310 */ /* 0x001e220000301000 */
[----:B-1----:R-:W-:Y:S01]  /*2540*/  FFMA R13, R9, R13, -R14 ;  /* 0x0000000d090d7223 */ /* 0x002fe2000000080e */
[----:B------:R-:W-:Y:S01]  /*2550*/  UMOV UR4, 0x652b82fe ;  /* 0x652b82fe00047882 */ /* 0x000fe20000000000 */
[----:B------:R-:W-:Y:S01]  /*2560*/  UMOV UR5, 0x3ff71547 ;  /* 0x3ff7154700057882 */ /* 0x000fe20000000000 */
[----:B------:R-:W-:Y:S01]  /*2570*/  IMAD.IADD R21, R12, 0x1, R7 ;  /* 0x000000010c157824 */ /* 0x000fe200078e0207 */
[----:B------:R-:W-:-:S04]  /*2580*/  MOV R26, 0x2f800000 ;  /* 0x2f800000001a7802 */ /* 0x000fc80000000f00 */
[----:B------:R-:W-:-:S05]  /*2590*/  I2FP.F32.U32 R21, R21 ;  /* 0x0000001500157245 */ /* 0x000fca0000201000 */
[----:B------:R-:W-:Y:S01]  /*25a0*/  FFMA R21, R21, R26, 1.1641532182693481445e-10 ;  /* 0x2f00000015157423 */ /* 0x000fe2000000001a */
[----:B0-----:R-:W-:Y:S01]  /*25b0*/  FADD R13, -R24, R13 ;  /* 0x0000000d180d7221 */ /* 0x001fe20000000100 */
[----:B------:R-:W-:Y:S01]  /*25c0*/  FMUL R24, R4, 1.2999999523162841797 ;  /* 0x3fa6666604187820 */ /* 0x000fe20000400000 */
[----:B------:R-:W-:Y:S02]  /*25d0*/  IMAD.MOV.U32 R4, RZ, RZ, R8 ;  /* 0x000000ffff047224 */ /* 0x000fe400078e0008 */
[----:B------:R0:W1:Y:S01]  /*25e0*/  F2F.F64.F32 R22, R13 ;  /* 0x0000000d00167310 */ /* 0x0000620000201800 */
[----:B------:R-:W-:-:S07]  /*25f0*/  FMUL R21, R24, R21 ;  /* 0x0000001518157220 */ /* 0x000fce0000400000 */
[----:B------:R-:W-:Y:S01]  /*2600*/  F2F.F64.F32 R24, R24 ;  /* 0x0000001800187310 */ /* 0x000fe20000201800 */
[----:B0-----:R-:W-:Y:S01]  /*2610*/  MOV R13, R11 ;  /* 0x0000000b000d7202 */ /* 0x001fe20000000f00 */
[----:B-1----:R-:W-:Y:S01]  /*2620*/  DMUL R22, R22, UR4 ;  /* 0x0000000416167c28 */ /* 0x002fe20008000000 */
[----:B------:R-:W-:Y:S01]  /*2630*/  UMOV UR4, 0xc924223 ;  /* 0x0c92422300047882 */ /* 0x000fe20000000000 */
[----:B------:R-:W-:-:S08]  /*2640*/  UMOV UR5, 0x3bc79ca1 ;  /* 0x3bc79ca100057882 */ /* 0x000fd00000000000 */
[----:B------:R-:W0:Y:S08]  /*2650*/  F2F.F32.F64 R22, R22 ;  /* 0x0000001600167310 */ /* 0x000e300000301000 */
[----:B0-----:R-:W0:Y:S02]  /*2660*/  MUFU.EX2 R10, R22 ;  /* 0x00000016000a7308 */ /* 0x001e240000000800 */
[----:B0-----:R-:W-:-:S13]  /*2670*/  FSETP.GEU.AND P0, PT, R21, R10, PT ;  /* 0x0000000a1500720b */ /* 0x001fda0003f0e000 */
[----:B------:R-:W-:-:S14]  /*2680*/  DSETP.LTU.OR P0, PT, R24, UR4, P0 ;  /* 0x0000000418007e2a */ /* 0x000fdc0008709400 */
[----:B------:R-:W-:Y:S05]  /*2690*/  @P0 BRA `(.L_x_30) ;  /* 0xfffffff000a00947 */ /* 0x000fea000383ffff */
[----:B------:R-:W-:Y:S05]  /*26a0*/  BSYNC.RECONVERGENT B2 ;  /* 0x0000000000027941 */ /* 0x000fea0003800200 */
.L_x_21:
[----:B------:R-:W-:Y:S01]  /*26b0*/  IMAD.MOV.U32 R9, RZ, RZ, R5 ;  /* 0x000000ffff097224 */ /* 0x000fe200078e0005 */
[----:B------:R-:W-:Y:S01]  /*26c0*/  MOV R10, R12 ;  /* 0x0000000c000a7202 */ /* 0x000fe20000000f00 */
[----:B------:R0:W-:Y:S01]  /*26d0*/  STL.64 [R1+0x10], R6 ;  /* 0x0000100601007387 */ /* 0x0001e20000100a00 */
[----:B------:R0:W1:Y:S03]  /*26e0*/  F2I.U32.FLOOR.NTZ R0, R20 ;  /* 0x0000001400007305 */ /* 0x0000660000207000 */
[----:B------:R0:W-:Y:S04]  /*26f0*/  STL.64 [R1+0x8], R8 ;  /* 0x0000080801007387 */ /* 0x0001e80000100a00 */
[----:B------:R0:W-:Y:S02]  /*2700*/  STL.64 [R1], R10 ;  /* 0x0000000a01007387 */ /* 0x0001e40000100a00 */
.L_x_9:
[----:B------:R-:W-:Y:S05]  /*2710*/  BSYNC.RECONVERGENT B0 ;  /* 0x0000000000007941 */ /* 0x000fea0003800200 */
.L_x_5:
[----:B-1-3--:R-:W-:Y:S01]  /*2720*/  I2FP.F32.U32 R0, R0 ;  /* 0x0000000000007245 */ /* 0x00afe20000201000 */
[----:B--2-4-:R-:W-:Y:S01]  /*2730*/  IMAD.MOV.U32 R4, RZ, RZ, R16 ;  /* 0x000000ffff047224 */ /* 0x014fe200078e0010 */
[----:B------:R-:W-:Y:S01]  /*2740*/  MOV R5, R2 ;  /* 0x0000000200057202 */ /* 0x000fe20000000f00 */
[----:B------:R-:W-:Y:S01]  /*2750*/  IMAD.MOV.U32 R21, RZ, RZ, 0x0 ;  /* 0x00000000ff157424 */ /* 0x000fe200078e00ff */
[----:B0-----:R-:W-:Y:S01]  /*2760*/  MOV R20, 0x2790 ;  /* 0x0000279000147802 */ /* 0x001fe20000000f00 */
[----:B------:R-:W-:-:S07]  /*2770*/  FADD R6, R0, 1.1111110448837280273 ;  /* 0x3f8e38e300067421 */ /* 0x000fce0000000000 */
[----:B------:R-:W-:Y:S05]  /*2780*/  CALL.REL.NOINC `($_Z19heston_exact_kernelPfP17curandStateXORWOW$_Z18gamma_distributionP17curandStateXORWOWf) ;  /* 0x00000008002c7944 */ /* 0x000fea0003c00000 */
[----:B------:R-:W-:Y:S01]  /*2790*/  FADD R3, -R19, 1 ;  /* 0x3f80000013037421 */ /* 0x000fe20000000100 */
[----:B------:R-:W-:-:S03]  /*27a0*/  UIADD3 UR38, UPT, UPT, UR38, 0x1, URZ ;  /* 0x0000000126267890 */ /* 0x000fc6000fffe0ff */
[----:B------:R-:W-:Y:S01]  /*27b0*/  FMUL R3, R3, 0.090000003576278686523 ;  /* 0x3db851ec03037820 */ /* 0x000fe20000400000 */
[----:B------:R-:W-:-:S03]  /*27c0*/  UISETP.NE.AND UP0, UPT, UR38, 0x3e8, UPT ;  /* 0x000003e82600788c */ /* 0x000fc6000bf05270 */
[----:B------:R-:W-:-:S04]  /*27d0*/  FMUL R3, R3, R4 ;  /* 0x0000000403037220 */ /* 0x000fc80000400000 */
[----:B------:R-:W-:Y:S01]  /*27e0*/  FADD R0, R3, R18 ;  /* 0x0000001203007221 */ /* 0x000fe20000000000 */
[----:B------:R-:W-:-:S03]  /*27f0*/  MOV R18, R3 ;  /* 0x0000000300127202 */ /* 0x000fc60000000f00 */
[----:B------:R-:W-:-:S04]  /*2800*/  FMUL R0, R0, 0.5 ;  /* 0x3f00000000007820 */ /* 0x000fc80000400000 */
[----:B------:R-:W-:Y:S01]  /*2810*/  FFMA R17, R0, 0.0010000000474974513054, R17 ;  /* 0x3a83126f00117823 */ /* 0x000fe20000000011 */
[----:B------:R-:W-:Y:S06]  /*2820*/  BRA.U UP0, `(.L_x_31) ;  /* 0xffffffd900947547 */ /* 0x000fec000b83ffff */
[----:B------:R-:W-:Y:S01]  /*2830*/  FADD R18, R18, -0.10000000149011611938 ;  /* 0xbdcccccd12127421 */ /* 0x000fe20000000000 */
[----:B------:R-:W-:Y:S02]  /*2840*/  HFMA2 R2, -RZ, RZ, 1.6494140625, -0.002735137939453125 ;  /* 0x3e99999aff027431 */ /* 0x000fe400000001ff */
[----:B------:R-:W-:Y:S01]  /*2850*/  IMAD.MOV.U32 R3, RZ, RZ, 0x40555555 ;  /* 0x40555555ff037424 */ /* 0x000fe200078e00ff */
[----:B------:R-:W-:Y:S01]  /*2860*/  BSSY.RECONVERGENT B0, `(.L_x_32) ;  /* 0x000000e000007945 */ /* 0x000fe20003800200 */
[----:B------:R-:W-:-:S04]  /*2870*/  FADD R0, R18, -0.050000000745058059692 ;  /* 0xbd4ccccd12007421 */ /* 0x000fc80000000000 */
[----:B------:R-:W-:Y:S01]  /*2880*/  FFMA R0, R17, 0.5, R0 ;  /* 0x3f00000011007823 */ /* 0x000fe20000000000 */
[----:B------:R-:W-:-:S03]  /*2890*/  FFMA R2, -R3, R2, 1 ;  /* 0x3f80000003027423 */ /* 0x000fc60000000102 */
[----:B------:R-:W0:Y:S01]  /*28a0*/  FCHK P0, R0, -0.30000001192092895508 ;  /* 0xbe99999a00007902 */ /* 0x000e220000000000 */
[----:B------:R-:W-:-:S04]  /*28b0*/  FFMA R3, R2, -R3, -3.3333332538604736328 ;  /* 0xc055555502037423 */ /* 0x000fc80000000803 */
[----:B------:R-:W-:-:S04]  /*28c0*/  FFMA R2, R0, R3, RZ ;  /* 0x0000000300027223 */ /* 0x000fc800000000ff */
[----:B------:R-:W-:-:S04]  /*28d0*/  FFMA R4, R2, 0.30000001192092895508, R0 ;  /* 0x3e99999a02047823 */ /* 0x000fc80000000000 */
[----:B------:R-:W-:Y:S01]  /*28e0*/  FFMA R2, R3, R4, R2 ;  /* 0x0000000403027223 */ /* 0x000fe20000000002 */
[----:B0-----:R-:W-:Y:S06]  /*28f0*/  @!P0 BRA `(.L_x_33) ;  /* 0x0000000000108947 */ /* 0x001fec0003800000 */
[----:B------:R-:W-:Y:S01]  /*2900*/  IMAD.MOV.U32 R3, RZ, RZ, -0x41666666 ;  /* 0xbe99999aff037424 */ /* 0x000fe200078e00ff */
[----:B------:R-:W-:-:S07]  /*2910*/  MOV R9, 0x2930 ;  /* 0x0000293000097802 */ /* 0x000fce0000000f00 */
[----:B------:R-:W-:Y:S05]  /*2920*/  CALL.REL.NOINC `($__internal_4_$__cuda_sm3x_div_rn_noftz_f32_slowpath) ;  /* 0x0000002800d07944 */ /* 0x000fea0003c00000 */
[----:B------:R-:W-:-:S07]  /*2930*/  MOV R2, R14 ;  /* 0x0000000e00027202 */ /* 0x000fce0000000f00 */
.L_x_33:
[----:B------:R-:W-:Y:S05]  /*2940*/  BSYNC.RECONVERGENT B0 ;  /* 0x0000000000007941 */ /* 0x000fea0003800200 */
.L_x_32:
[----:B------:R-:W2:Y:S01]  /*2950*/  LDL R0, [R1+0x18] ;  /* 0x0000180001007983 */ /* 0x000ea20000100800 */
[----:B------:R-:W-:Y:S01]  /*2960*/  FMUL R2, R2, 0.5 ;  /* 0x3f00000002027820 */ /* 0x000fe20000400000 */
[----:B------:R-:W-:Y:S03]  /*2970*/  BSSY.RECONVERGENT B7, `(.L_x_34) ;  /* 0x0000049000077945 */ /* 0x000fe60003800200 */
[----:B------:R-:W-:Y:S01]  /*2980*/  FFMA R2, R17, -0.5, R2 ;  /* 0xbf00000011027823 */ /* 0x000fe20000000002 */
[----:B--2---:R-:W-:-:S13]  /*2990*/  ISETP.NE.AND P0, PT, R0, 0x1, PT ;  /* 0x000000010000780c */ /* 0x004fda0003f05270 */
[----:B------:R-:W-:Y:S05]  /*29a0*/  @!P0 BRA `(.L_x_35) ;  /* 0x0000000400108947 */ /* 0x000fea0003800000 */
[----:B------:R-:W2:Y:S04]  /*29b0*/  LDL.64 R8, [R1] ;  /* 0x0000000001087983 */ /* 0x000ea80000100a00 */
[----:B------:R-:W3:Y:S04]  /*29c0*/  LDL R4, [R1+0x14] ;  /* 0x0000140001047983 */ /* 0x000ee80000100800 */
[----:B------:R-:W4:Y:S01]  /*29d0*/  LDL R3, [R1+0x8] ;  /* 0x0000080001037983 */ /* 0x000f220000100800 */
[----:B------:R-:W-:Y:S01]  /*29e0*/  IMAD.MOV.U32 R7, RZ, RZ, 0x2f800000 ;  /* 0x2f800000ff077424 */ /* 0x000fe200078e00ff */
[----:B------:R-:W-:Y:S01]  /*29f0*/  BSSY.RECONVERGENT B6, `(.L_x_36) ;  /* 0x000003b000067945 */ /* 0x000fe20003800200 */
[----:B------:R-:W-:Y:S01]  /*2a00*/  IMAD.MOV.U32 R16, RZ, RZ, 0x30c90fdb ;  /* 0x30c90fdbff107424 */ /* 0x000fe200078e00ff */
[----:B--2---:R-:W-:-:S04]  /*2a10*/  SHF.R.U32.HI R0, RZ, 0x2, R9 ;  /* 0x00000002ff007819 */ /* 0x004fc80000011609 */
[----:B------:R-:W-:Y:S01]  /*2a20*/  LOP3.LUT R0, R0, R9, RZ, 0x3c, !PT ;  /* 0x0000000900007212 */ /* 0x000fe200078e3cff */
[----:B---3--:R-:W-:Y:S02]  /*2a30*/  IMAD.SHL.U32 R5, R4, 0x10, RZ ;  /* 0x0000001004057824 */ /* 0x008fe400078e00ff */
[----:B------:R-:W-:Y:S01]  /*2a40*/  HFMA2 R9, -RZ, RZ, 1.5048828125, 33.21875 ;  /* 0x3e055027ff097431 */ /* 0x000fe200000001ff */
[----:B------:R-:W-:-:S04]  /*2a50*/  SHF.L.U32 R6, R0, 0x1, RZ ;  /* 0x0000000100067819 */ /* 0x000fc800000006ff */
[----:B------:R-:W-:-:S04]  /*2a60*/  LOP3.LUT R5, R0, R6, R5, 0x96, !PT ;  /* 0x0000000600057212 */ /* 0x000fc800078e9605 */
[----:B------:R-:W-:-:S04]  /*2a70*/  LOP3.LUT R5, R5, R4, RZ, 0x3c, !PT ;  /* 0x0000000405057212 */ /* 0x000fc800078e3cff */
[----:B------:R-:W-:-:S04]  /*2a80*/  IADD3 R0, PT, PT, R8, 0x587c5, R5 ;  /* 0x000587c508007810 */ /* 0x000fc80007ffe005 */
[----:B------:R-:W-:-:S05]  /*2a90*/  I2FP.F32.U32 R0, R0 ;  /* 0x0000000000007245 */ /* 0x000fca0000201000 */
[----:B------:R-:W-:-:S05]  /*2aa0*/  FFMA R0, R0, R7, 1.1641532182693481445e-10 ;  /* 0x2f00000000007423 */ /* 0x000fca0000000007 */
[----:B------:R-:W-:-:S13]  /*2ab0*/  FSETP.GEU.AND P0, PT, R0, 1.175494350822287508e-38, PT ;  /* 0x008000000000780b */ /* 0x000fda0003f0e000 */
[----:B------:R-:W-:-:S05]  /*2ac0*/  @!P0 FMUL R0, R0, 8388608 ;  /* 0x4b00000000008820 */ /* 0x000fca0000400000 */
[----:B------:R-:W-:-:S04]  /*2ad0*/  IADD3 R4, PT, PT, R0, -0x3f2aaaab, RZ ;  /* 0xc0d5555500047810 */ /* 0x000fc80007ffe0ff */
[----:B------:R-:W-:-:S05]  /*2ae0*/  LOP3.LUT R7, R4, 0xff800000, RZ, 0xc0, !PT ;  /* 0xff80000004077812 */ /* 0x000fca00078ec0ff */
[----:B------:R-:W-:Y:S01]  /*2af0*/  IMAD.IADD R4, R0, 0x1, -R7 ;  /* 0x0000000100047824 */ /* 0x000fe200078e0a07 */
[----:B------:R-:W-:-:S03]  /*2b00*/  I2FP.F32.S32 R7, R7 ;  /* 0x0000000700077245 */ /* 0x000fc60000201400 */
[----:B------:R-:W-:Y:S01]  /*2b10*/  FADD R6, R4, -1 ;  /* 0xbf80000004067421 */ /* 0x000fe20000000000 */
[----:B------:R-:W-:Y:S02]  /*2b20*/  FSEL R4, RZ, -23, P0 ;  /* 0xc1b80000ff047808 */ /* 0x000fe40000000000 */
[----:B------:R-:W-:Y:S01]  /*2b30*/  ISETP.GT.U32.AND P0, PT, R0, 0x7f7fffff, PT ;  /* 0x7f7fffff0000780c */ /* 0x000fe20003f04070 */
[C---:B------:R-:W-:Y:S02]  /*2b40*/  FFMA R9, R6.reuse, -R9, 0.14084610342979431152 ;  /* 0x3e1039f606097423 */ /* 0x040fe40000000809 */
[----:B------:R-:W-:Y:S01]  /*2b50*/  FFMA R7, R7, 1.1920928955078125e-07, R4 ;  /* 0x3400000007077823 */ /* 0x000fe20000000004 */
[----:B----4-:R-:W-:Y:S01]  /*2b60*/  SHF.R.U32.HI R4, RZ, 0x2, R3 ;  /* 0x00000002ff047819 */ /* 0x010fe20000011603 */
[----:B------:R-:W-:-:S03]  /*2b70*/  FFMA R9, R6, R9, -0.12148627638816833496 ;  /* 0xbdf8cdcc06097423 */ /* 0x000fc60000000009 */
[----:B------:R-:W-:Y:S01]  /*2b80*/  LOP3.LUT R4, R4, R3, RZ, 0x3c, !PT ;  /* 0x0000000304047212 */ /* 0x000fe200078e3cff */
[----:B------:R-:W-:Y:S01]  /*2b90*/  FFMA R9, R6, R9, 0.13980610668659210205 ;  /* 0x3e0f295506097423 */ /* 0x000fe20000000009 */
[----:B------:R-:W-:-:S03]  /*2ba0*/  IMAD.SHL.U32 R3, R5, 0x10, RZ ;  /* 0x0000001005037824 */ /* 0x000fc600078e00ff */
[----:B------:R-:W-:-:S04]  /*2bb0*/  FFMA R9, R6, R9, -0.16684235632419586182 ;  /* 0xbe2ad8b906097423 */ /* 0x000fc80000000009 */
[----:B------:R-:W-:-:S04]  /*2bc0*/  FFMA R9, R6, R9, 0.20012299716472625732 ;  /* 0x3e4ced0b06097423 */ /* 0x000fc80000000009 */
[----:B------:R-:W-:-:S04]  /*2bd0*/  FFMA R9, R6, R9, -0.24999669194221496582 ;  /* 0xbe7fff2206097423 */ /* 0x000fc80000000009 */
[----:B------:R-:W-:-:S04]  /*2be0*/  FFMA R9, R6, R9, 0.33333182334899902344 ;  /* 0x3eaaaa7806097423 */ /* 0x000fc80000000009 */
[----:B------:R-:W-:-:S04]  /*2bf0*/  FFMA R9, R6, R9, -0.5 ;  /* 0xbf00000006097423 */ /* 0x000fc80000000009 */
[----:B------:R-:W-:-:S04]  /*2c00*/  FMUL R9, R6, R9 ;  /* 0x0000000906097220 */ /* 0x000fc80000400000 */
[----:B------:R-:W-:Y:S01]  /*2c10*/  FFMA R6, R6, R9, R6 ;  /* 0x0000000906067223 */ /* 0x000fe20000000006 */
[----:B------:R-:W-:-:S03]  /*2c20*/  IMAD.MOV.U32 R9, RZ, RZ, 0x7f800000 ;  /* 0x7f800000ff097424 */ /* 0x000fc600078e00ff */
[----:B------:R-:W-:Y:S01]  /*2c30*/  FFMA R7, R7, 0.69314718246459960938, R6 ;  /* 0x3f31721807077823 */ /* 0x000fe20000000006 */
[----:B------:R-:W-:Y:S01]  /*2c40*/  @P0 FFMA R7, R0, R9, +INF ;  /* 0x7f80000000070423 */ /* 0x000fe20000000009 */
[----:B------:R-:W-:Y:S02]  /*2c50*/  SHF.L.U32 R6, R4, 0x1, RZ ;  /* 0x0000000104067819 */ /* 0x000fe400000006ff */
[----:B------:R-:W-:Y:S01]  /*2c60*/  FSETP.NEU.AND P0, PT, R0, RZ, PT ;  /* 0x000000ff0000720b */ /* 0x000fe20003f0d000 */
[----:B------:R-:W-:Y:S01]  /*2c70*/  FMUL R7, R7, -2 ;  /* 0xc000000007077820 */ /* 0x000fe20000400000 */
[----:B------:R-:W-:-:S04]  /*2c80*/  LOP3.LUT R6, R4, R6, R3, 0x96, !PT ;  /* 0x0000000604067212 */ /* 0x000fc800078e9603 */
[----:B------:R-:W-:Y:S02]  /*2c90*/  FSEL R4, R7, +INF , P0 ;  /* 0x7f80000007047808 */ /* 0x000fe40000000000 */
[----:B------:R-:W-:Y:S02]  /*2ca0*/  LOP3.LUT R5, R6, R5, RZ, 0x3c, !PT ;  /* 0x0000000506057212 */ /* 0x000fe400078e3cff */
[----:B------:R-:W-:Y:S01]  /*2cb0*/  IADD3 R0, PT, PT, R4, -0xd000000, RZ ;  /* 0xf300000004007810 */ /* 0x000fe20007ffe0ff */
[----:B------:R0:W1:Y:S01]  /*2cc0*/  MUFU.RSQ R3, R4 ;  /* 0x0000000400037308 */ /* 0x0000620000001400 */
[----:B------:R-:W-:Y:S02]  /*2cd0*/  IADD3 R5, PT, PT, R8, 0xb0f8a, R5 ;  /* 0x000b0f8a08057810 */ /* 0x000fe40007ffe005 */
[----:B------:R-:W-:Y:S02]  /*2ce0*/  ISETP.GT.U32.AND P0, PT, R0, 0x727fffff, PT ;  /* 0x727fffff0000780c */ /* 0x000fe40003f04070 */
[----:B------:R-:W-:-:S05]  /*2cf0*/  I2FP.F32.U32 R5, R5 ;  /* 0x0000000500057245 */ /* 0x000fca0000201000 */
[----:B------:R-:W-:-:S06]  /*2d00*/  FFMA R16, R5, R16, 7.314590599882819788e-10 ;  /* 0x30490fdb05107423 */ /* 0x000fcc0000000010 */
[----:B0-----:R-:W-:Y:S05]  /*2d10*/  @!P0 BRA `(.L_x_37) ;  /* 0x0000000000108947 */ /* 0x001fea0003800000 */
[----:B------:R-:W-:Y:S02]  /*2d20*/  MOV R20, 0x2d50 ;  /* 0x00002d5000147802 */ /* 0x000fe40000000f00 */
[----:B------:R-:W-:-:S07]  /*2d30*/  MOV R21, 0x0 ;  /* 0x0000000000157802 */ /* 0x000fce0000000f00 */
[----:B-1----:R-:W-:Y:S05]  /*2d40*/  CALL.REL.NOINC `($__internal_1_$__cuda_sm20_sqrt_rn_f32_slowpath) ;  /* 0x00000024005c7944 */ /* 0x002fea0003c00000 */
[----:B------:R-:W-:Y:S05]  /*2d50*/  BRA `(.L_x_38) ;  /* 0x0000000000107947 */ /* 0x000fea0003800000 */
.L_x_37:
[----:B-1----:R-:W-:Y:S01]  /*2d60*/  FMUL.FTZ R5, R4, R3 ;  /* 0x0000000304057220 */ /* 0x002fe20000410000 */
[----:B------:R-:W-:-:S03]  /*2d70*/  FMUL.FTZ R3, R3, 0.5 ;  /* 0x3f00000003037820 */ /* 0x000fc60000410000 */
[----:B------:R-:W-:-:S04]  /*2d80*/  FFMA R4, -R5, R5, R4 ;  /* 0x0000000505047223 */ /* 0x000fc80000000104 */
[----:B------:R-:W-:-:S07]  /*2d90*/  FFMA R4, R4, R3, R5 ;  /* 0x0000000304047223 */ /* 0x000fce0000000005 */
.L_x_38:
[----:B------:R-:W-:Y:S05]  /*2da0*/  BSYNC.RECONVERGENT B6 ;  /* 0x0000000000067941 */ /* 0x000fea0003800200 */
.L_x_36:
[----:B------:R-:W-:-:S04]  /*2db0*/  FMUL.RZ R16, R16, 0.15915493667125701904 ;  /* 0x3e22f98310107820 */ /* 0x000fc8000040c000 */
[----:B------:R-:W0:Y:S02]  /*2dc0*/  MUFU.SIN R19, R16 ;  /* 0x0000001000137308 */ /* 0x000e240000000400 */
[----:B0-----:R-:W-:Y:S01]  /*2dd0*/  FMUL R19, R19, R4 ;  /* 0x0000000413137220 */ /* 0x001fe20000400000 */
[----:B------:R-:W-:Y:S06]  /*2de0*/  BRA `(.L_x_39) ;  /* 0x0000000000047947 */ /* 0x000fec0003800000 */
.L_x_35:
[----:B------:R0:W5:Y:S02]  /*2df0*/  LDL R19, [R1+0x20] ;  /* 0x0000200001137983 */ /* 0x0001640000100800 */
.L_x_39:
[----:B------:R-:W-:Y:S05]  /*2e00*/  BSYNC.RECONVERGENT B7 ;  /* 0x0000000000077941 */ /* 0x000fea0003800200 */
.L_x_34:
[----:B------:R-:W1:Y:S01]  /*2e10*/  S2R R3, SR_TID.X ;  /* 0x0000000000037919 */ /* 0x000e620000002100 */
[----:B------:R-:W1:Y:S01]  /*2e20*/  S2UR UR4, SR_CTAID.X ;  /* 0x00000000000479c3 */ /* 0x000e620000002500 */
[----:B------:R-:W-:Y:S01]  /*2e30*/  FMUL R4, R17, 0.75 ;  /* 0x3f40000011047820 */ /* 0x000fe20000400000 */
[----:B------:R-:W-:Y:S03]  /*2e40*/  BSSY.RECONVERGENT B6, `(.L_x_40) ;  /* 0x000000f000067945 */ /* 0x000fe60003800200 */
[----:B------:R-:W-:Y:S01]  /*2e50*/  VIADD R0, R4, 0xf3000000 ;  /* 0xf300000004007836 */ /* 0x000fe20000000000 */
[----:B------:R2:W3:Y:S02]  /*2e60*/  MUFU.RSQ R5, R4 ;  /* 0x0000000400057308 */ /* 0x0004e40000001400 */
[----:B------:R-:W1:Y:S02]  /*2e70*/  LDC R16, c[0x0][0x360] ;  /* 0x0000d800ff107b82 */ /* 0x000e640000000800 */
[----:B------:R-:W-:Y:S01]  /*2e80*/  ISETP.GT.U32.AND P0, PT, R0, 0x727fffff, PT ;  /* 0x727fffff0000780c */ /* 0x000fe20003f04070 */
[----:B-1----:R-:W-:-:S12]  /*2e90*/  IMAD R16, R16, UR4, R3 ;  /* 0x0000000410107c24 */ /* 0x002fd8000f8e0203 */
[----:B--23--:R-:W-:Y:S05]  /*2ea0*/  @!P0 BRA `(.L_x_41) ;  /* 0x0000000000108947 */ /* 0x00cfea0003800000 */
[----:B------:R-:W-:Y:S02]  /*2eb0*/  MOV R20, 0x2ee0 ;  /* 0x00002ee000147802 */ /* 0x000fe40000000f00 */
[----:B------:R-:W-:-:S07]  /*2ec0*/  MOV R21, 0x0 ;  /* 0x0000000000157802 */ /* 0x000fce0000000f00 */
[----:B0----5:R-:W-:Y:S05]  /*2ed0*/  CALL.REL.NOINC `($__internal_1_$__cuda_sm20_sqrt_rn_f32_slowpath) ;  /* 0x0000002000f87944 */ /* 0x021fea0003c00000 */
[----:B------:R-:W-:Y:S05]  /*2ee0*/  BRA `(.L_x_42) ;  /* 0x0000000000107947 */ /* 0x000fea0003800000 */
.L_x_41:
[----:B------:R-:W-:Y:S01]  /*2ef0*/  FMUL.FTZ R3, R4, R5 ;  /* 0x0000000504037220 */ /* 0x000fe20000410000 */
[----:B------:R-:W-:-:S03]  /*2f00*/  FMUL.FTZ R0, R5, 0.5 ;  /* 0x3f00000005007820 */ /* 0x000fc60000410000 */
[----:B------:R-:W-:-:S04]  /*2f10*/  FFMA R4, -R3, R3, R4 ;  /* 0x0000000303047223 */ /* 0x000fc80000000104 */
[----:B------:R-:W-:-:S07]  /*2f20*/  FFMA R4, R4, R0, R3 ;  /* 0x0000000004047223 */ /* 0x000fce0000000003 */
.L_x_42:
[----:B------:R-:W-:Y:S05]  /*2f30*/  BSYNC.RECONVERGENT B6 ;  /* 0x0000000000067941 */ /* 0x000fea0003800200 */
.L_x_40:
[----:B------:R-:W-:Y:S02]  /*2f40*/  HFMA2 R5, -RZ, RZ, 3.7421875, 0 ;  /* 0x437c0000ff057431 */ /* 0x000fe400000001ff */
[----:B------:R-:W-:Y:S02]  /*2f50*/  IMAD.MOV.U32 R3, RZ, RZ, 0x3bbb989d ;  /* 0x3bbb989dff037424 */ /* 0x000fe400078e00ff */
[----:B-----5:R-:W-:-:S04]  /*2f60*/  FFMA R2, R4, R19, R2 ;  /* 0x0000001304027223 */ /* 0x020fc80000000002 */
[----:B------:R-:W-:-:S04]  /*2f70*/  FFMA.SAT R0, R2, R3, 0.5 ;  /* 0x3f00000002007423 */ /* 0x000fc80000002003 */
[----:B------:R-:W-:-:S04]  /*2f80*/  FFMA.RM R0, R0, R5, 12582913 ;  /* 0x4b40000100007423 */ /* 0x000fc80000004005 */
[C---:B------:R-:W-:Y:S01]  /*2f90*/  FADD R3, R0.reuse, -12583039 ;  /* 0xcb40007f00037421 */ /* 0x040fe20000000000 */
[----:B------:R-:W-:-:S03]  /*2fa0*/  IMAD.SHL.U32 R0, R0, 0x800000, RZ ;  /* 0x0080000000007824 */ /* 0x000fc600078e00ff */
[----:B------:R-:W-:-:S04]  /*2fb0*/  FFMA R3, R2, 1.4426950216293334961, -R3 ;  /* 0x3fb8aa3b02037823 */ /* 0x000fc80000000803 */
[----:B------:R-:W-:Y:S02]  /*2fc0*/  FFMA R4, R2, 1.925963033500011079e-08, R3 ;  /* 0x32a5706002047823 */ /* 0x000fe40000000003 */
[----:B------:R-:W1:Y:S02]  /*2fd0*/  LDC.64 R2, c[0x0][0x380] ;  /* 0x0000e000ff027b82 */ /* 0x000e640000000a00 */
[----:B------:R-:W2:Y:S02]  /*2fe0*/  MUFU.EX2 R5, R4 ;  /* 0x0000000400057308 */ /* 0x000ea40000000800 */
[----:B--2---:R-:W-:Y:S01]  /*2ff0*/  FFMA R0, R0, R5, -1 ;  /* 0xbf80000000007423 */ /* 0x004fe20000000005 */
[----:B-1----:R-:W-:-:S04]  /*3000*/  IMAD.WIDE R16, R16, 0x4, R2 ;  /* 0x0000000410107825 */ /* 0x002fc800078e0202 */
[----:B------:R-:W-:-:S05]  /*3010*/  FMNMX R3, RZ, R0, !PT ;  /* 0x00000000ff037209 */ /* 0x000fca0007800000 */
[----:B------:R-:W-:Y:S01]  /*3020*/  STG.E desc[UR36][R16.64], R3 ;  /* 0x0000000310007986 */ /* 0x000fe2000c101924 */
[----:B------:R-:W-:Y:S05]  /*3030*/  EXIT ;  /* 0x000000000000794d */ /* 0x000fea0003800000 */
        .type           $_Z19heston_exact_kernelPfP17curandStateXORWOW$_Z18gamma_distributionP17curandStateXORWOWf,@function
        .size           $_Z19heston_exact_kernelPfP17curandStateXORWOW$_Z18gamma_distributionP17curandStateXORWOWf,($__internal_2_$__cuda_sm20_dblrcp_rn_slowpath_v3 - $_Z19heston_exact_kernelPfP17curandStateXORWOW$_Z18gamma_distributionP17curandStateXORWOWf)
$_Z19heston_exact_kernelPfP17curandStateXORWOW$_Z18gamma_distributionP17curandStateXORWOWf:
[----:B------:R-:W-:-:S05]  /*3040*/  IADD3 R1, PT, PT, R1, -0x48, RZ ;  /* 0xffffffb801017810 */ /* 0x000fca0007ffe0ff */
[----:B------:R-:W-:Y:S04]  /*3050*/  STL [R1+0x30], R27 ;  /* 0x0000301b01007387 */ /* 0x000fe80000100800 */
        /* <DEDUP_REMOVED lines=10> */
[----:B------:R-:W-:Y:S04]  /*3100*/  STL [R1], R2 ;  /* 0x0000000201007387 */ /* 0x000fe80000100800 */
[----:B------:R0:W-:Y:S04]  /*3110*/  STL [R1+0x44], R36 ;  /* 0x0000442401007387 */ /* 0x0001e80000100800 */
[----:B------:R1:W-:Y:S04]  /*3120*/  STL [R1+0x40], R31 ;  /* 0x0000401f01007387 */ /* 0x0003e80000100800 */
[----:B------:R2:W-:Y:S01]  /*3130*/  STL [R1+0x3c], R30 ;  /* 0x00003c1e01007387 */ /* 0x0005e20000100800 */
[----:B0-----:R-:W0:Y:S05]  /*3140*/  BMOV.32.CLEAR R36, B10 ;  /* 0x000000000a247355 */ /* 0x001e2a0000100000 */
[----:B------:R3:W-:Y:S01]  /*3150*/  STL [R1+0x38], R29 ;  /* 0x0000381d01007387 */ /* 0x0007e20000100800 */
[----:B-1----:R-:W1:Y:S05]  /*3160*/  BMOV.32.CLEAR R31, B9 ;  /* 0x00000000091f7355 */ /* 0x002e6a0000100000 */
[----:B------:R4:W-:Y:S01]  /*3170*/  STL [R1+0x34], R28 ;  /* 0x0000341c01007387 */ /* 0x0009e20000100800 */
[----:B--2---:R-:W2:Y:S05]  /*3180*/  BMOV.32.CLEAR R30, B8 ;  /* 0x00000000081e7355 */ /* 0x004eaa0000100000 */
[----:B---3--:R-:W3:Y:S05]  /*3190*/  BMOV.32.CLEAR R29, B7 ;  /* 0x00000000071d7355 */ /* 0x008eea0000100000 */
[----:B----4-:R-:W4:Y:S05]  /*31a0*/  BMOV.32.CLEAR R28, B6 ;  /* 0x00000000061c7355 */ /* 0x010f2a0000100000 */
[----:B------:R5:W-:Y:S02]  /*31b0*/  STL [R1+0x2c], R26 ;  /* 0x00002c1a01007387 */ /* 0x000be40000100800 */
[----:B-----5:R-:W-:Y:S01]  /*31c0*/  IMAD.MOV.U32 R26, RZ, RZ, R6 ;  /* 0x000000ffff1a7224 */ /* 0x020fe200078e0006 */
[----:B------:R-:W5:Y:S04]  /*31d0*/  LDCU UR4, c[0x0][0x2f8] ;  /* 0x00005f00ff0477ac */ /* 0x000f680008000800 */
[----:B------:R-:W-:Y:S01]  /*31e0*/  FSETP.GE.AND P0, PT, R26, 1, PT ;  /* 0x3f8000001a00780b */ /* 0x000fe20003f06000 */
[----:B------:R-:W-:Y:S01]  /*31f0*/  BSSY.RECONVERGENT B10, `(.L_x_43) ;  /* 0x00001640000a7945 */ /* 0x000fe20003800200 */
[----:B-----5:R-:W-:-:S11]  /*3200*/  IADD3 R27, PT, PT, R4, -UR4, RZ ;  /* 0x80000004041b7c10 */ /* 0x020fd6000fffe0ff */
[----:B01234-:R-:W-:Y:S05]  /*3210*/  @!P0 BRA `(.L_x_44) ;  /* 0x0000000c00888947 */ /* 0x01ffea0003800000 */
[----:B------:R-:W-:Y:S01]  /*3220*/  FADD R26, R26, -0.3333333432674407959 ;  /* 0xbeaaaaab1a1a7421 */ /* 0x000fe20000000000 */
[----:B------:R-:W-:Y:S03]  /*3230*/  BSSY.RECONVERGENT B6, `(.L_x_45) ;  /* 0x000000e000067945 */ /* 0x000fe60003800200 */
[----:B------:R-:W-:-:S04]  /*3240*/  FMUL R4, R26, 9 ;  /* 0x411000001a047820 */ /* 0x000fc80000400000 */
[----:B------:R-:W-:Y:S01]  /*3250*/  VIADD R0, R4, 0xf3000000 ;  /* 0xf300000004007836 */ /* 0x000fe20000000000 */
[----:B------:R0:W1:Y:S04]  /*3260*/  MUFU.RSQ R5, R4 ;  /* 0x0000000400057308 */ /* 0x0000680000001400 */
[----:B------:R-:W-:-:S13]  /*3270*/  ISETP.GT.U32.AND P0, PT, R0, 0x727fffff, PT ;  /* 0x727fffff0000780c */ /* 0x000fda0003f04070 */
[----:B01----:R-:W-:Y:S05]  /*3280*/  @!P0 BRA `(.L_x_46) ;  /* 0x0000000000108947 */ /* 0x003fea0003800000 */
[----:B------:R-:W-:Y:S02]  /*3290*/  MOV R20, 0x32c0 ;  /* 0x000032c000147802 */ /* 0x000fe40000000f00 */
[----:B------:R-:W-:-:S07]  /*32a0*/  MOV R21, 0x0 ;  /* 0x0000000000157802 */ /* 0x000fce0000000f00 */
[----:B------:R-:W-:Y:S05]  /*32b0*/  CALL.REL.NOINC `($__internal_1_$__cuda_sm20_sqrt_rn_f32_slowpath) ;  /* 0x0000002000007944 */ /* 0x000fea0003c00000 */
[----:B------:R-:W-:Y:S05]  /*32c0*/  BRA `(.L_x_47) ;  /* 0x0000000000107947 */ /* 0x000fea0003800000 */
.L_x_46:
[----:B------:R-:W-:Y:S01]  /*32d0*/  FMUL.FTZ R3, R4, R5 ;  /* 0x0000000504037220 */ /* 0x000fe20000410000 */
[----:B------:R-:W-:-:S03]  /*32e0*/  FMUL.FTZ R0, R5, 0.5 ;  /* 0x3f00000005007820 */ /* 0x000fc60000410000 */
[----:B------:R-:W-:-:S04]  /*32f0*/  FFMA R4, -R3, R3, R4 ;  /* 0x0000000303047223 */ /* 0x000fc80000000104 */
[----:B------:R-:W-:-:S07]  /*3300*/  FFMA R4, R4, R0, R3 ;  /* 0x0000000004047223 */ /* 0x000fce0000000003 */
.L_x_47:
[----:B------:R-:W-:Y:S05]  /*3310*/  BSYNC.RECONVERGENT B6 ;  /* 0x0000000000067941 */ /* 0x000fea0003800200 */
.L_x_45:
[----:B------:R-:W-:Y:S01]  /*3320*/  VIADD R0, R4, 0x1800000 ;  /* 0x0180000004007836 */ /* 0x000fe20000000000 */
[----:B------:R-:W-:Y:S04]  /*3330*/  BSSY.RECONVERGENT B6, `(.L_x_48) ;  /* 0x000000d000067945 */ /* 0x000fe80003800200 */
[----:B------:R-:W-:-:S04]  /*3340*/  LOP3.LUT R0, R0, 0x7f800000, RZ, 0xc0, !PT ;  /* 0x7f80000000007812 */ /* 0x000fc800078ec0ff */
[----:B------:R-:W-:-:S13]  /*3350*/  ISETP.GT.U32.AND P0, PT, R0, 0x1ffffff, PT ;  /* 0x01ffffff0000780c */ /* 0x000fda0003f04070 */
[----:B------:R-:W-:Y:S05]  /*3360*/  @P0 BRA `(.L_x_49) ;  /* 0x0000000000140947 */ /* 0x000fea0003800000 */
[----:B------:R-:W-:Y:S01]  /*3370*/  HFMA2 R21, -RZ, RZ, 0, 0 ;  /* 0x00000000ff157431 */ /* 0x000fe200000001ff */
[----:B------:R-:W-:-:S07]  /*3380*/  MOV R20, 0x33a0 ;  /* 0x000033a000147802 */ /* 0x000fce0000000f00 */
[----:B------:R-:W-:Y:S05]  /*3390*/  CALL.REL.NOINC `($__internal_0_$__cuda_sm20_rcp_rn_f32_slowpath) ;  /* 0x0000001800f07944 */ /* 0x000fea0003c00000 */
[----:B------:R-:W-:Y:S01]  /*33a0*/  IMAD.MOV.U32 R16, RZ, RZ, R4 ;  /* 0x000000ffff107224 */ /* 0x000fe200078e0004 */
[----:B------:R-:W-:Y:S06]  /*33b0*/  BRA `(.L_x_50) ;  /* 0x0000000000107947 */ /* 0x000fec0003800000 */
.L_x_49:
[----:B------:R-:W0:Y:S02]  /*33c0*/  MUFU.RCP R3, R4 ;  /* 0x0000000400037308 */ /* 0x000e240000001000 */
[----:B0-----:R-:W-:-:S04]  /*33d0*/  FFMA R0, R3, R4, -1 ;  /* 0xbf80000003007423 */ /* 0x001fc80000000004 */
[----:B------:R-:W-:-:S04]  /*33e0*/  FADD.FTZ R0, -R0, -RZ ;  /* 0x800000ff00007221 */ /* 0x000fc80000010100 */
[----:B------:R-:W-:-:S07]  /*33f0*/  FFMA R16, R3, R0, R3 ;  /* 0x0000000003107223 */ /* 0x000fce0000000003 */
.L_x_50:
[----:B------:R-:W-:Y:S05]  /*3400*/  BSYNC.RECONVERGENT B6 ;  /* 0x0000000000067941 */ /* 0x000fea0003800200 */
.L_x_48:
[----:B------:R0:W5:Y:S04]  /*3410*/  LDL R0, [R27+0x18] ;  /* 0x000018001b007983 */ /* 0x0001680000100800 */
[----:B------:R0:W5:Y:S04]  /*3420*/  LDL.64 R24, [R27] ;  /* 0x000000001b187983 */ /* 0x0001680000100a00 */
[----:B------:R0:W5:Y:S04]  /*3430*/  LDL.64 R22, [R27+0x8] ;  /* 0x000008001b167983 */ /* 0x0001680000100a00 */
[----:B------:R0:W5:Y:S01]  /*3440*/  LDL.64 R18, [R27+0x10] ;  /* 0x000010001b127983 */ /* 0x0001620000100a00 */
[----:B------:R-:W-:Y:S01]  /*3450*/  BSSY.RELIABLE B9, `(.L_x_51) ;  /* 0x00000ae000097945 */ /* 0x000fe20003800100 */
.L_x_61:
[----:B------:R-:W-:Y:S01]  /*3460*/  BSSY.RECONVERGENT B8, `(.L_x_52) ;  /* 0x000005d000087945 */ /* 0x000fe20003800200 */
[----:B-1---5:R-:W-:-:S07]  /*3470*/  MOV R7, R22 ;  /* 0x0000001600077202 */ /* 0x022fce0000000f00 */
.L_x_59:
[----:B------:R-:W-:Y:S01]  /*3480*/  ISETP.NE.AND P0, PT, R0, 0x1, PT ;  /* 0x000000010000780c */ /* 0x000fe20003f05270 */
[----:B------:R-:W-:-:S12]  /*3490*/  BSSY.RECONVERGENT B7, `(.L_x_53) ;  /* 0x0000056000077945 */ /* 0x000fd80003800200 */
[----:B-12---:R-:W-:Y:S05]  /*34a0*/  @!P0 BRA `(.L_x_54) ;  /* 0x0000000400388947 */ /* 0x006fea0003800000 */
[----:B------:R-:W-:Y:S01]  /*34b0*/  SHF.R.U32.HI R0, RZ, 0x2, R25 ;  /* 0x00000002ff007819 */ /* 0x000fe20000011619 */
[----:B------:R-:W-:Y:S02]  /*34c0*/  IMAD.SHL.U32 R3, R19, 0x10, RZ ;  /* 0x0000001013037824 */ /* 0x000fe400078e00ff */
[----:B------:R-:W-:Y:S02]  /*34d0*/  HFMA2 R5, -RZ, RZ, 1.5048828125, 33.21875 ;  /* 0x3e055027ff057431 */ /* 0x000fe400000001ff */
[----:B------:R-:W-:Y:S01]  /*34e0*/  IMAD.MOV.U32 R9, RZ, RZ, 0x7f800000 ;  /* 0x7f800000ff097424 */ /* 0x000fe200078e00ff */
[----:B------:R-:W-:Y:S01]  /*34f0*/  LOP3.LUT R0, R0, R25, RZ, 0x3c, !PT ;  /* 0x0000001900007212 */ /* 0x000fe200078e3cff */
[----:B------:R-:W-:Y:S03]  /*3500*/  BSSY.RECONVERGENT B6, `(.L_x_55) ;  /* 0x0000038000067945 */ /* 0x000fe60003800200 */
[----:B------:R-:W-:-:S04]  /*3510*/  SHF.L.U32 R2, R0, 0x1, RZ ;  /* 0x0000000100027819 */ /* 0x000fc800000006ff */
[----:B------:R-:W-:Y:S01]  /*3520*/  LOP3.LUT R2, R0, R2, R3, 0x96, !PT ;  /* 0x0000000200027212 */ /* 0x000fe200078e9603 */
[----:B------:R-:W-:-:S03]  /*3530*/  IMAD.MOV.U32 R3, RZ, RZ, 0x2f800000 ;  /* 0x2f800000ff037424 */ /* 0x000fc600078e00ff */
[----:B------:R-:W-:-:S04]  /*3540*/  LOP3.LUT R17, R2, R19, RZ, 0x3c, !PT ;  /* 0x0000001302117212 */ /* 0x000fc800078e3cff */
[C---:B------:R-:W-:Y:S02]  /*3550*/  IADD3 R0, PT, PT, R24.reuse, 0x587c5, R17 ;  /* 0x000587c518007810 */ /* 0x040fe40007ffe011 */
[----:B------:R-:W-:Y:S02]  /*3560*/  IADD3 R24, PT, PT, R24, 0xb0f8a, RZ ;  /* 0x000b0f8a18187810 */ /* 0x000fe40007ffe0ff */
        /* <DEDUP_REMOVED lines=13> */
[----:B------:R-:W-:Y:S01]  /*3640*/  SHF.R.U32.HI R0, RZ, 0x2, R7 ;  /* 0x00000002ff007819 */ /* 0x000fe20000011607 */
[----:B------:R-:W-:-:S03]  /*3650*/  FFMA R5, R2, R5, -0.12148627638816833496 ;  /* 0xbdf8cdcc02057423 */ /* 0x000fc60000000005 */
[----:B------:R-:W-:Y:S01]  /*3660*/  LOP3.LUT R0, R0, R7, RZ, 0x3c, !PT ;  /* 0x0000000700007212 */ /* 0x000fe200078e3cff */
[----:B------:R-:W-:-:S04]  /*3670*/  FFMA R5, R2, R5, 0.13980610668659210205 ;  /* 0x3e0f295502057423 */ /* 0x000fc80000000005 */
[----:B------:R-:W-:-:S04]  /*3680*/  FFMA R5, R2, R5, -0.16684235632419586182 ;  /* 0xbe2ad8b902057423 */ /* 0x000fc80000000005 */
[----:B------:R-:W-:-:S04]  /*3690*/  FFMA R5, R2, R5, 0.20012299716472625732 ;  /* 0x3e4ced0b02057423 */ /* 0x000fc80000000005 */
[----:B------:R-:W-:-:S04]  /*36a0*/  FFMA R5, R2, R5, -0.24999669194221496582 ;  /* 0xbe7fff2202057423 */ /* 0x000fc80000000005 */
[----:B------:R-:W-:-:S04]  /*36b0*/  FFMA R5, R2, R5, 0.33333182334899902344 ;  /* 0x3eaaaa7802057423 */ /* 0x000fc80000000005 */
[----:B------:R-:W-:-:S04]  /*36c0*/  FFMA R5, R2, R5, -0.5 ;  /* 0xbf00000002057423 */ /* 0x000fc80000000005 */
[----:B------:R-:W-:-:S04]  /*36d0*/  FMUL R5, R2, R5 ;  /* 0x0000000502057220 */ /* 0x000fc80000400000 */
[----:B------:R-:W-:-:S04]  /*36e0*/  FFMA R2, R2, R5, R2 ;  /* 0x0000000502027223 */ /* 0x000fc80000000002 */
[----:B------:R-:W-:Y:S01]  /*36f0*/  FFMA R5, R3, 0.69314718246459960938, R2 ;  /* 0x3f31721803057823 */ /* 0x000fe20000000002 */
[C---:B------:R-:W-:Y:S01]  /*3700*/  @P0 FFMA R5, R4.reuse, R9, +INF ;  /* 0x7f80000004050423 */ /* 0x040fe20000000009 */
[----:B------:R-:W-:Y:S01]  /*3710*/  FSETP.NEU.AND P0, PT, R4, RZ, PT ;  /* 0x000000ff0400720b */ /* 0x000fe20003f0d000 */
[----:B------:R-:W-:Y:S01]  /*3720*/  IMAD.SHL.U32 R3, R17, 0x10, RZ ;  /* 0x0000001011037824 */ /* 0x000fe200078e00ff */
[----:B------:R-:W-:Y:S01]  /*3730*/  SHF.L.U32 R2, R0, 0x1, RZ ;  /* 0x0000000100027819 */ /* 0x000fe200000006ff */
[----:B------:R-:W-:-:S03]  /*3740*/  FMUL R5, R5, -2 ;  /* 0xc000000005057820 */ /* 0x000fc60000400000 */
[----:B------:R-:W-:Y:S02]  /*3750*/  LOP3.LUT R2, R0, R2, R3, 0x96, !PT ;  /* 0x0000000200027212 */ /* 0x000fe400078e9603 */
[----:B------:R-:W-:Y:S02]  /*3760*/  FSEL R4, R5, +INF , P0 ;  /* 0x7f80000005047808 */ /* 0x000fe40000000000 */
[----:B------:R-:W-:Y:S02]  /*3770*/  LOP3.LUT R2, R2, R17, RZ, 0x3c, !PT ;  /* 0x0000001102027212 */ /* 0x000fe400078e3cff */
[----:B------:R1:W2:Y:S01]  /*3780*/  MUFU.RSQ R5, R4 ;  /* 0x0000000400057308 */ /* 0x0002a20000001400 */
[----:B------:R-:W-:Y:S01]  /*3790*/  VIADD R3, R4, 0xf3000000 ;  /* 0xf300000004037836 */ /* 0x000fe20000000000 */
[----:B------:R-:W-:-:S04]  /*37a0*/  IADD3 R0, PT, PT, R2, R24, RZ ;  /* 0x0000001802007210 */ /* 0x000fc80007ffe0ff */
[----:B------:R-:W-:Y:S01]  /*37b0*/  ISETP.GT.U32.AND P0, PT, R3, 0x727fffff, PT ;  /* 0x727fffff0300780c */ /* 0x000fe20003f04070 */
[----:B------:R-:W-:Y:S01]  /*37c0*/  IMAD.MOV.U32 R3, RZ, RZ, 0x30c90fdb ;  /* 0x30c90fdbff037424 */ /* 0x000fe200078e00ff */
[----:B------:R-:W-:-:S05]  /*37d0*/  I2FP.F32.U32 R0, R0 ;  /* 0x0000000000007245 */ /* 0x000fca0000201000 */
[----:B------:R-:W-:-:S06]  /*37e0*/  FFMA R22, R0, R3, 7.314590599882819788e-10 ;  /* 0x30490fdb00167423 */ /* 0x000fcc0000000003 */
[----:B-12---:R-:W-:Y:S05]  /*37f0*/  @!P0 BRA `(.L_x_56) ;  /* 0x0000000000108947 */ /* 0x006fea0003800000 */
[----:B------:R-:W-:Y:S02]  /*3800*/  MOV R20, 0x3830 ;  /* 0x0000383000147802 */ /* 0x000fe40000000f00 */
[----:B------:R-:W-:-:S07]  /*3810*/  MOV R21, 0x0 ;  /* 0x0000000000157802 */ /* 0x000fce0000000f00 */
[----:B0-----:R-:W-:Y:S05]  /*3820*/  CALL.REL.NOINC `($__internal_1_$__cuda_sm20_sqrt_rn_f32_slowpath) ;  /* 0x0000001800a47944 */ /* 0x001fea0003c00000 */
[----:B------:R-:W-:Y:S05]  /*3830*/  BRA `(.L_x_57) ;  /* 0x0000000000107947 */ /* 0x000fea0003800000 */
.L_x_56:
[----:B------:R-:W-:Y:S01]  /*3840*/  FMUL.FTZ R3, R4, R5 ;  /* 0x0000000504037220 */ /* 0x000fe20000410000 */
[----:B------:R-:W-:-:S03]  /*3850*/  FMUL.FTZ R0, R5, 0.5 ;  /* 0x3f00000005007820 */ /* 0x000fc60000410000 */
[----:B------:R-:W-:-:S04]  /*3860*/  FFMA R4, -R3, R3, R4 ;  /* 0x0000000303047223 */ /* 0x000fc80000000104 */
[----:B------:R-:W-:-:S07]  /*3870*/  FFMA R4, R4, R0, R3 ;  /* 0x0000000004047223 */ /* 0x000fce0000000003 */
.L_x_57:
[----:B------:R-:W-:Y:S05]  /*3880*/  BSYNC.RECONVERGENT B6 ;  /* 0x0000000000067941 */ /* 0x000fea0003800200 */
.L_x_55:
[----:B------:R-:W-:Y:S01]  /*3890*/  FMUL.RZ R8, R22, 0.15915493667125701904 ;  /* 0x3e22f98316087820 */ /* 0x000fe2000040c000 */
[----:B------:R-:W-:Y:S02]  /*38a0*/  IMAD.MOV.U32 R10, RZ, RZ, 0x1 ;  /* 0x00000001ff0a7424 */ /* 0x000fe400078e00ff */
[----:B------:R-:W-:Y:S02]  /*38b0*/  HFMA2 R0, -RZ, RZ, 0, 5.9604644775390625e-08 ;  /* 0x00000001ff007431 */ /* 0x000fe400000001ff */
[----:B------:R-:W-:Y:S01]  /*38c0*/  IMAD.MOV.U32 R25, RZ, RZ, R23 ;  /* 0x000000ffff197224 */ /* 0x000fe200078e0017 */
[----:B------:R-:W1:Y:S01]  /*38d0*/  MUFU.COS R5, R8 ;  /* 0x0000000800057308 */ /* 0x000e620000000000 */
[----:B------:R-:W-:Y:S01]  /*38e0*/  MOV R7, R18 ;  /* 0x0000001200077202 */ /* 0x000fe20000000f00 */
[----:B------:R2:W-:Y:S01]  /*38f0*/  STL [R27+0x18], R10 ;  /* 0x0000180a1b007387 */ /* 0x0005e20000100800 */
[----:B------:R-:W-:Y:S01]  /*3900*/  IMAD.MOV.U32 R22, RZ, RZ, R19 ;  /* 0x000000ffff167224 */ /* 0x000fe200078e0013 */
[----:B------:R-:W-:Y:S01]  /*3910*/  MOV R23, R19 ;  /* 0x0000001300177202 */ /* 0x000fe20000000f00 */
[----:B------:R-:W-:Y:S01]  /*3920*/  IMAD.MOV.U32 R19, RZ, RZ, R2 ;  /* 0x000000ffff137224 */ /* 0x000fe200078e0002 */
[----:B------:R-:W-:-:S02]  /*3930*/  MOV R18, R17 ;  /* 0x0000001100127202 */ /* 0x000fc40000000f00 */
[----:B------:R-:W3:Y:S01]  /*3940*/  MUFU.SIN R3, R8 ;  /* 0x0000000800037308 */ /* 0x000ee20000000400 */
[----:B-1----:R-:W-:-:S05]  /*3950*/  FMUL R6, R5, R4 ;  /* 0x0000000405067220 */ /* 0x002fca0000400000 */
[----:B------:R2:W-:Y:S01]  /*3960*/  STL [R27+0x20], R6 ;  /* 0x000020061b007387 */ /* 0x0005e20000100800 */
[----:B---3--:R-:W-:Y:S01]  /*3970*/  FMUL R3, R3, R4 ;  /* 0x0000000403037220 */ /* 0x008fe20000400000 */
[----:B------:R-:W-:Y:S06]  /*3980*/  BRA `(.L_x_58) ;  /* 0x0000000000187947 */ /* 0x000fec0003800000 */
.L_x_54:
[----:B------:R1:W5:Y:S01]  /*3990*/  LDL R3, [R27+0x20] ;  /* 0x000020001b037983 */ /* 0x0003620000100800 */
[----:B------:R-:W-:Y:S01]  /*39a0*/  IMAD.MOV.U32 R0, RZ, RZ, RZ ;  /* 0x000000ffff007224 */ /* 0x000fe200078e00ff */
[----:B------:R-:W-:Y:S01]  /*39b0*/  MOV R2, R19 ;  /* 0x0000001300027202 */ /* 0x000fe20000000f00 */
[----:B------:R-:W-:Y:S01]  /*39c0*/  IMAD.MOV.U32 R17, RZ, RZ, R18 ;  /* 0x000000ffff117224 */ /* 0x000fe200078e0012 */
[----:B------:R1:W-:Y:S01]  /*39d0*/  STL [R27+0x18], RZ ;  /* 0x000018ff1b007387 */ /* 0x0003e20000100800 */
[----:B------:R-:W-:-:S07]  /*39e0*/  MOV R22, R23 ;  /* 0x0000001700167202 */ /* 0x000fce0000000f00 */
.L_x_58:
[----:B------:R-:W-:Y:S05]  /*39f0*/  BSYNC.RECONVERGENT B7 ;  /* 0x0000000000077941 */ /* 0x000fea0003800200 */
.L_x_53:
[----:B-----5:R-:W-:-:S05]  /*3a00*/  FFMA R8, R3, R16, 1 ;  /* 0x3f80000003087423 */ /* 0x020fca0000000010 */
[----:B------:R-:W-:-:S13]  /*3a10*/  FSETP.GTU.AND P0, PT, R8, RZ, PT ;  /* 0x000000ff0800720b */ /* 0x000fda0003f0c000 */
[----:B------:R-:W-:Y:S05]  /*3a20*/  @!P0 BRA `(.L_x_59) ;  /* 0xfffffff800948947 */ /* 0x000fea000383ffff */
[----:B------:R-:W-:Y:S05]  /*3a30*/  BSYNC.RECONVERGENT B8 ;  /* 0x0000000000087941 */ /* 0x000fea0003800200 */
.L_x_52:
[----:B------:R-:W-:Y:S01]  /*3a40*/  SHF.R.U32.HI R4, RZ, 0x2, R25 ;  /* 0x00000002ff047819 */ /* 0x000fe20000011619 */
[----:B------:R-:W-:Y:S02]  /*3a50*/  VIADD R24, R24, 0x587c5 ;  /* 0x000587c518187836 */ /* 0x000fe40000000000 */
[----:B------:R-:W-:Y:S01]  /*3a60*/  FMUL R3, R3, R3 ;  /* 0x0000000303037220 */ /* 0x000fe20000400000 */
[----:B------:R-:W-:Y:S01]  /*3a70*/  IMAD.MOV.U32 R9, RZ, RZ, 0x2f800000 ;  /* 0x2f800000ff097424 */ /* 0x000fe200078e00ff */
[----:B------:R-:W-:Y:S01]  /*3a80*/  LOP3.LUT R19, R4, R25, RZ, 0x3c, !PT ;  /* 0x0000001904137212 */ /* 0x000fe200078e3cff */
[----:B------:R-:W-:Y:S02]  /*3a90*/  IMAD.SHL.U32 R4, R2, 0x10, RZ ;  /* 0x0000001002047824 */ /* 0x000fe400078e00ff */
[----:B--2---:R-:W-:Y:S01]  /*3aa0*/  FMUL R6, R3, -0.033100001513957977295 ;  /* 0xbd0793de03067820 */ /* 0x004fe20000400000 */
[----:B------:R-:W-:-:S04]  /*3ab0*/  SHF.L.U32 R5, R19, 0x1, RZ ;  /* 0x0000000113057819 */ /* 0x000fc800000006ff */
[----:B------:R-:W-:Y:S01]  /*3ac0*/  LOP3.LUT R19, R19, R5, R4, 0x96, !PT ;  /* 0x0000000513137212 */ /* 0x000fe200078e9604 */
[----:B------:R-:W-:-:S03]  /*3ad0*/  FFMA R5, R3, R6, 1 ;  /* 0x3f80000003057423 */ /* 0x000fc60000000006 */
[----:B------:R-:W-:-:S04]  /*3ae0*/  LOP3.LUT R19, R19, R2, RZ, 0x3c, !PT ;  /* 0x0000000213137212 */ /* 0x000fc800078e3cff */
[----:B------:R-:W-:-:S04]  /*3af0*/  IADD3 R4, PT, PT, R19, R24, RZ ;  /* 0x0000001813047210 */ /* 0x000fc80007ffe0ff */
[----:B------:R-:W-:-:S05]  /*3b00*/  I2FP.F32.U32 R4, R4 ;  /* 0x0000000400047245 */ /* 0x000fca0000201000 */
[----:B------:R-:W-:-:S05]  /*3b10*/  FFMA R4, R4, R9, 1.1641532182693481445e-10 ;  /* 0x2f00000004047423 */ /* 0x000fca0000000009 */
[----:B------:R-:W-:Y:S01]  /*3b20*/  FSETP.GEU.AND P0, PT, R4, R5, PT ;  /* 0x000000050400720b */ /* 0x000fe20003f0e000 */
[----:B------:R-:W-:-:S04]  /*3b30*/  FMUL R5, R8, R8 ;  /* 0x0000000808057220 */ /* 0x000fc80000400000 */
[----:B------:R-:W-:-:S08]  /*3b40*/  FMUL R5, R8, R5 ;  /* 0x0000000508057220 */ /* 0x000fd00000400000 */
[----:B------:R-:W-:Y:S05]  /*3b50*/  @!P0 BREAK.RELIABLE B9 ;  /* 0x0000000000098942 */ /* 0x000fea0003800100 */
[----:B------:R-:W-:Y:S05]  /*3b60*/  @!P0 BRA `(.L_x_60) ;  /* 0x0000000400148947 */ /* 0x000fea0003800000 */
[C---:B------:R-:W-:Y:S01]  /*3b70*/  FMUL R6, R5.reuse, 8388608 ;  /* 0x4b00000005067820 */ /* 0x040fe20000400000 */
[----:B------:R-:W-:Y:S01]  /*3b80*/  FSETP.GEU.AND P1, PT, R5, 1.175494350822287508e-38, PT ;  /* 0x008000000500780b */ /* 0x000fe20003f2e000 */
[----:B------:R-:W-:Y:S01]  /*3b90*/  HFMA2 R23, -RZ, RZ, 1.5048828125, 33.21875 ;  /* 0x3e055027ff177431 */ /* 0x000fe200000001ff */
[----:B------:R-:W-:Y:S02]  /*3ba0*/  FSETP.GEU.AND P0, PT, R4, 1.175494350822287508e-38, PT ;  /* 0x008000000400780b */ /* 0x000fe40003f0e000 */
[----:B------:R-:W-:Y:S02]  /*3bb0*/  FSEL R10, R6, R5, !P1 ;  /* 0x00000005060a7208 */ /* 0x000fe40004800000 */
[----:B------:R-:W-:Y:S02]  /*3bc0*/  MOV R18, R2 ;  /* 0x0000000200127202 */ /* 0x000fe40000000f00 */
[----:B------:R-:W-:Y:S02]  /*3bd0*/  IADD3 R6, PT, PT, R10, -0x3f2aaaab, RZ ;  /* 0xc0d555550a067810 */ /* 0x000fe40007ffe0ff */
[----:B------:R-:W-:-:S02]  /*3be0*/  MOV R25, R7 ;  /* 0x0000000700197202 */ /* 0x000fc40000000f00 */
[----:B------:R-:W-:-:S03]  /*3bf0*/  LOP3.LUT R13, R6, 0xff800000, RZ, 0xc0, !PT ;  /* 0xff800000060d7812 */ /* 0x000fc600078ec0ff */
[----:B------:R-:W-:Y:S02]  /*3c00*/  @!P0 FMUL R4, R4, 8388608 ;  /* 0x4b00000004048820 */ /* 0x000fe40000400000 */
[----:B------:R-:W-:Y:S01]  /*3c10*/  IMAD.IADD R6, R10, 0x1, -R13 ;  /* 0x000000010a067824 */ /* 0x000fe200078e0a0d */
[----:B------:R-:W-:-:S03]  /*3c20*/  I2FP.F32.S32 R13, R13 ;  /* 0x0000000d000d7245 */ /* 0x000fc60000201400 */
[----:B------:R-:W-:Y:S01]  /*3c30*/  FADD R12, R6, -1 ;  /* 0xbf800000060c7421 */ /* 0x000fe20000000000 */
[----:B------:R-:W-:-:S03]  /*3c40*/  VIADD R6, R4, 0xc0d55555 ;  /* 0xc0d5555504067836 */ /* 0x000fc60000000000 */
[----:B------:R-:W-:Y:S02]  /*3c50*/  FFMA R11, R12, -R23, 0.14084610342979431152 ;  /* 0x3e1039f60c0b7423 */ /* 0x000fe40000000817 */
[----:B------:R-:W-:Y:S02]  /*3c60*/  LOP3.LUT R9, R6, 0xff800000, RZ, 0xc0, !PT ;  /* 0xff80000006097812 */ /* 0x000fe400078ec0ff */
[----:B------:R-:W-:Y:S02]  /*3c70*/  FFMA R11, R12, R11, -0.12148627638816833496 ;  /* 0xbdf8cdcc0c0b7423 */ /* 0x000fe4000000000b */
[----:B------:R-:W-:Y:S02]  /*3c80*/  IADD3 R6, PT, PT, R4, -R9, RZ ;  /* 0x8000000904067210 */ /* 0x000fe40007ffe0ff */
[----:B------:R-:W-:Y:S01]  /*3c90*/  FFMA R11, R12, R11, 0.13980610668659210205 ;  /* 0x3e0f29550c0b7423 */ /* 0x000fe2000000000b */
[----:B------:R-:W-:Y:S02]  /*3ca0*/  I2FP.F32.S32 R9, R9 ;  /* 0x0000000900097245 */ /* 0x000fe40000201400 */
[----:B------:R-:W-:Y:S01]  /*3cb0*/  FADD R8, R6, -1 ;  /* 0xbf80000006087421 */ /* 0x000fe20000000000 */
[----:B------:R-:W-:Y:S01]  /*3cc0*/  FFMA R15, R12, R11, -0.16684235632419586182 ;  /* 0xbe2ad8b90c0f7423 */ /* 0x000fe2000000000b */
[----:B------:R-:W-:-:S02]  /*3cd0*/  FSEL R6, RZ, -23, P1 ;  /* 0xc1b80000ff067808 */ /* 0x000fc40000800000 */
[----:B------:R-:W-:Y:S01]  /*3ce0*/  FFMA R11, R8, -R23, 0.14084610342979431152 ;  /* 0x3e1039f6080b7423 */ /* 0x000fe20000000817 */
[----:B------:R-:W-:Y:S01]  /*3cf0*/  FFMA R15, R12, R15, 0.20012299716472625732 ;  /* 0x3e4ced0b0c0f7423 */ /* 0x000fe2000000000f */
[----:B------:R-:W-:Y:S01]  /*3d00*/  ISETP.GT.U32.AND P1, PT, R10, 0x7f7fffff, PT ;  /* 0x7f7fffff0a00780c */ /* 0x000fe20003f24070 */
[----:B------:R-:W-:Y:S01]  /*3d10*/  FFMA R6, R13, 1.1920928955078125e-07, R6 ;  /* 0x340000000d067823 */ /* 0x000fe20000000006 */
[----:B------:R-:W-:Y:S01]  /*3d20*/  FFMA R11, R8, R11, -0.12148627638816833496 ;  /* 0xbdf8cdcc080b7423 */ /* 0x000fe2000000000b */
[----:B------:R-:W-:Y:S01]  /*3d30*/  FFMA R15, R12, R15, -0.24999669194221496582 ;  /* 0xbe7fff220c0f7423 */ /* 0x000fe2000000000f */
[----:B------:R-:W-:Y:S02]  /*3d40*/  IMAD.MOV.U32 R13, RZ, RZ, 0x7f800000 ;  /* 0x7f800000ff0d7424 */ /* 0x000fe400078e00ff */
[----:B------:R-:W-:Y:S01]  /*3d50*/  FFMA R11, R8, R11, 0.13980610668659210205 ;  /* 0x3e0f2955080b7423 */ /* 0x000fe2000000000b */
[----:B------:R-:W-:Y:S01]  /*3d60*/  FFMA R15, R12, R15, 0.33333182334899902344 ;  /* 0x3eaaaa780c0f7423 */ /* 0x000fe2000000000f */
[----:B------:R-:W-:-:S02]  /*3d70*/  IMAD.MOV.U32 R23, RZ, RZ, R17 ;  /* 0x000000ffff177224 */ /* 0x000fc400078e0011 */
[----:B------:R-:W-:Y:S01]  /*3d80*/  FFMA R11, R8, R11, -0.16684235632419586182 ;  /* 0xbe2ad8b9080b7423 */ /* 0x000fe2000000000b */
[----:B------:R-:W-:-:S03]  /*3d90*/  FFMA R15, R12, R15, -0.5 ;  /* 0xbf0000000c0f7423 */ /* 0x000fc6000000000f */
[----:B------:R-:W-:Y:S01]  /*3da0*/  FFMA R11, R8, R11, 0.20012299716472625732 ;  /* 0x3e4ced0b080b7423 */ /* 0x000fe2000000000b */
[----:B------:R-:W-:-:S03]  /*3db0*/  FMUL R15, R12, R15 ;  /* 0x0000000f0c0f7220 */ /* 0x000fc60000400000 */
[----:B------:R-:W-:Y:S01]  /*3dc0*/  FFMA R11, R8, R11, -0.24999669194221496582 ;  /* 0xbe7fff22080b7423 */ /* 0x000fe2000000000b */
[----:B------:R-:W-:-:S03]  /*3dd0*/  FFMA R15, R12, R15, R12 ;  /* 0x0000000f0c0f7223 */ /* 0x000fc6000000000c */
[----:B------:R-:W-:Y:S01]  /*3de0*/  FFMA R11, R8, R11, 0.33333182334899902344 ;  /* 0x3eaaaa78080b7423 */ /* 0x000fe2000000000b */
[----:B------:R-:W-:Y:S01]  /*3df0*/  FFMA R15, R6, 0.69314718246459960938, R15 ;  /* 0x3f317218060f7823 */ /* 0x000fe2000000000f */
[----:B------:R-:W-:Y:S01]  /*3e00*/  FSEL R6, RZ, -23, P0 ;  /* 0xc1b80000ff067808 */ /* 0x000fe20000000000 */
[----:B------:R-:W-:Y:S01]  /*3e10*/  @P1 FFMA R15, R10, R13, +INF ;  /* 0x7f8000000a0f1423 */ /* 0x000fe2000000000d */
[----:B------:R-:W-:Y:S01]  /*3e20*/  FFMA R11, R8, R11, -0.5 ;  /* 0xbf000000080b7423 */ /* 0x000fe2000000000b */
[----:B------:R-:W-:Y:S02]  /*3e30*/  ISETP.GT.U32.AND P0, PT, R4, 0x7f7fffff, PT ;  /* 0x7f7fffff0400780c */ /* 0x000fe40003f04070 */
[----:B------:R-:W-:Y:S01]  /*3e40*/  FSETP.NEU.AND P1, PT, R10, RZ, PT ;  /* 0x000000ff0a00720b */ /* 0x000fe20003f2d000 */
[C---:B------:R-:W-:Y:S01]  /*3e50*/  FMUL R11, R8.reuse, R11 ;  /* 0x0000000b080b7220 */ /* 0x040fe20000400000 */
[----:B------:R-:W-:Y:S02]  /*3e60*/  FFMA R6, R9, 1.1920928955078125e-07, R6 ;  /* 0x3400000009067823 */ /* 0x000fe40000000006 */
[----:B------:R-:W-:Y:S01]  /*3e70*/  FSEL R15, R15, -INF , P1 ;  /* 0xff8000000f0f7808 */ /* 0x000fe20000800000 */
[----:B------:R-:W-:Y:S01]  /*3e80*/  FFMA R11, R8, R11, R8 ;  /* 0x0000000b080b7223 */ /* 0x000fe20000000008 */
[----:B------:R-:W-:-:S03]  /*3e90*/  FADD R8, -R5, 1 ;  /* 0x3f80000005087421 */ /* 0x000fc60000000100 */
[----:B------:R-:W-:Y:S01]  /*3ea0*/  FFMA R6, R6, 0.69314718246459960938, R11 ;  /* 0x3f31721806067823 */ /* 0x000fe2000000000b */
[----:B------:R-:W-:Y:S01]  /*3eb0*/  FADD R15, R8, R15 ;  /* 0x0000000f080f7221 */ /* 0x000fe20000000000 */
[C---:B------:R-:W-:Y:S01]  /*3ec0*/  @P0 FFMA R6, R4.reuse, R13, +INF ;  /* 0x7f80000004060423 */ /* 0x040fe2000000000d */
[----:B------:R-:W-:Y:S02]  /*3ed0*/  FSETP.NEU.AND P0, PT, R4, RZ, PT ;  /* 0x000000ff0400720b */ /* 0x000fe40003f0d000 */
[----:B------:R-:W-:Y:S02]  /*3ee0*/  FMUL R8, R26, R15 ;  /* 0x0000000f1a087220 */ /* 0x000fe40000400000 */
[----:B------:R-:W-:Y:S02]  /*3ef0*/  FSEL R6, R6, -INF , P0 ;  /* 0xff80000006067808 */ /* 0x000fe40000000000 */
[----:B------:R-:W-:-:S05]  /*3f00*/  FFMA R3, R3, 0.5, R8 ;  /* 0x3f00000003037823 */ /* 0x000fca0000000008 */
[----:B------:R-:W-:-:S13]  /*3f10*/  FSETP.GEU.AND P0, PT, R6, R3, PT ;  /* 0x000000030600720b */ /* 0x000fda0003f0e000 */
[----:B------:R-:W-:Y:S05]  /*3f20*/  @P0 BRA `(.L_x_61) ;  /* 0xfffffff4004c0947 */ /* 0x000fea000383ffff */
[----:B------:R-:W-:Y:S05]  /*3f30*/  BSYNC.RELIABLE B9 ;  /* 0x0000000000097941 */ /* 0x000fea0003800100 */
.L_x_51:
[----:B------:R-:W-:Y:S01]  /*3f40*/  IMAD.MOV.U32 R16, RZ, RZ, R22 ;  /* 0x000000ffff107224 */ /* 0x000fe200078e0016 */
[----:B------:R-:W-:Y:S01]  /*3f50*/  MOV R3, R19 ;  /* 0x0000001300037202 */ /* 0x000fe20000000f00 */
[----:B------:R-:W-:Y:S02]  /*3f60*/  IMAD.MOV.U32 R6, RZ, RZ, R24 ;  /* 0x000000ffff067224 */ /* 0x000fe400078e0018 */
[----:B------:R-:W-:Y:S01]  /*3f70*/  FMUL R4, R26, R5 ;  /* 0x000000051a047220 */ /* 0x000fe20000400000 */
[----:B------:R3:W-:Y:S04]  /*3f80*/  STL.64 [R27+0x8], R16 ;  /* 0x000008101b007387 */ /* 0x0007e80000100a00 */
[----:B------:R3:W-:Y:S04]  /*3f90*/  STL.64 [R27+0x10], R2 ;  /* 0x000010021b007387 */ /* 0x0007e80000100a00 */
[----:B------:R3:W-:Y:S01]  /*3fa0*/  STL.64 [R27], R6 ;  /* 0x000000061b007387 */ /* 0x0007e20000100a00 */
[----:B------:R-:W-:Y:S05]  /*3fb0*/  BRA `(.L_x_62) ;  /* 0x00000008001c7947 */ /* 0x000fea0003800000 */
.L_x_60:
[----:B------:R-:W-:Y:S01]  /*3fc0*/  MOV R16, R22 ;  /* 0x0000001600107202 */ /* 0x000fe20000000f00 */
[----:B------:R-:W-:Y:S01]  /*3fd0*/  IMAD.MOV.U32 R18, RZ, RZ, R2 ;  /* 0x000000ffff127224 */ /* 0x000fe200078e0002 */
[----:B------:R-:W-:Y:S01]  /*3fe0*/  MOV R6, R24 ;  /* 0x0000001800067202 */ /* 0x000fe20000000f00 */
[----:B------:R-:W-:Y:S02]  /*3ff0*/  FMUL R4, R26, R5 ;  /* 0x000000051a047220 */ /* 0x000fe40000400000 */
[----:B------:R2:W-:Y:S04]  /*4000*/  STL.64 [R27+0x8], R16 ;  /* 0x000008101b007387 */ /* 0x0005e80000100a00 */
[----:B------:R2:W-:Y:S04]  /*4010*/  STL.64 [R27+0x10], R18 ;  /* 0x000010121b007387 */ /* 0x0005e80000100a00 */
[----:B------:R2:W-:Y:S01]  /*4020*/  STL.64 [R27], R6 ;  /* 0x000000061b007387 */ /* 0x0005e20000100a00 */
[----:B------:R-:W-:Y:S05]  /*4030*/  BRA `(.L_x_62) ;  /* 0x0000000400fc7947 */ /* 0x000fea0003800000 */
.L_x_44:
[----:B------:R-:W-:Y:S01]  /*4040*/  FADD R6, R26, 1 ;  /* 0x3f8000001a067421 */ /* 0x000fe20000000000 */
[----:B------:R-:W-:Y:S01]  /*4050*/  MOV R20, 0x4080 ;  /* 0x0000408000147802 */ /* 0x000fe20000000f00 */
[----:B------:R-:W-:-:S07]  /*4060*/  IMAD.MOV.U32 R21, RZ, RZ, 0x0 ;  /* 0x00000000ff157424 */ /* 0x000fce00078e00ff */
[----:B------:R-:W-:Y:S05]  /*4070*/  CALL.REL.NOINC `($_Z19heston_exact_kernelPfP17curandStateXORWOW$_Z18gamma_distributionP17curandStateXORWOWf) ;  /* 0xffffffec00f07944 */ /* 0x000fea0003c3ffff */
[----:B------:R-:W2:Y:S04]  /*4080*/  LDL.64 R2, [R27] ;  /* 0x000000001b027983 */ /* 0x000ea80000100a00 */
[----:B------:R-:W3:Y:S04]  /*4090*/  LDL.64 R8, [R27+0x10] ;  /* 0x000010001b087983 */ /* 0x000ee80000100a00 */
[----:B------:R-:W4:Y:S01]  /*40a0*/  LDL.64 R6, [R27+0x8] ;  /* 0x000008001b067983 */ /* 0x000f220000100a00 */
[----:B------:R-:W-:Y:S01]  /*40b0*/  BSSY.RECONVERGENT B6, `(.L_x_63) ;  /* 0x0000021000067945 */ /* 0x000fe20003800200 */
[----:B------:R-:W-:-:S02]  /*40c0*/  MOV R16, R4 ;  /* 0x0000000400107202 */ /* 0x000fc40000000f00 */
[----:B--2---:R-:W-:Y:S02]  /*40d0*/  SHF.R.U32.HI R0, RZ, 0x2, R3 ;  /* 0x00000002ff007819 */ /* 0x004fe40000011603 */
[----:B------:R-:W-:Y:S02]  /*40e0*/  IADD3 R10, PT, PT, R2, 0x587c5, RZ ;  /* 0x000587c5020a7810 */ /* 0x000fe40007ffe0ff */
[----:B------:R-:W-:Y:S01]  /*40f0*/  LOP3.LUT R0, R0, R3, RZ, 0x3c, !PT ;  /* 0x0000000300007212 */ /* 0x000fe200078e3cff */
[----:B---3--:R-:W-:Y:S01]  /*4100*/  IMAD.MOV.U32 R13, RZ, RZ, R8 ;  /* 0x000000ffff0d7224 */ /* 0x008fe200078e0008 */
[----:B------:R-:W-:Y:S02]  /*4110*/  SHF.L.U32 R3, R9, 0x4, RZ ;  /* 0x0000000409037819 */ /* 0x000fe400000006ff */
[----:B----4-:R-:W-:Y:S01]  /*4120*/  MOV R12, R7 ;  /* 0x00000007000c7202 */ /* 0x010fe20000000f00 */
[C---:B------:R-:W-:Y:S02]  /*4130*/  IMAD.SHL.U32 R5, R0.reuse, 0x2, RZ ;  /* 0x0000000200057824 */ /* 0x040fe400078e00ff */
[----:B------:R-:W-:Y:S01]  /*4140*/  IMAD.MOV.U32 R11, RZ, RZ, R6 ;  /* 0x000000ffff0b7224 */ /* 0x000fe200078e0006 */
[----:B------:R-:W-:Y:S01]  /*4150*/  MOV R6, R9 ;  /* 0x0000000900067202 */ /* 0x000fe20000000f00 */
[----:B------:R0:W-:Y:S01]  /*4160*/  STL.64 [R27+0x8], R12 ;  /* 0x0000080c1b007387 */ /* 0x0001e20000100a00 */
[----:B------:R-:W-:Y:S01]  /*4170*/  LOP3.LUT R0, R0, R5, R3, 0x96, !PT ;  /* 0x0000000500007212 */ /* 0x000fe200078e9603 */
[----:B------:R-:W-:-:S02]  /*4180*/  IMAD.MOV.U32 R3, RZ, RZ, 0x2f800000 ;  /* 0x2f800000ff037424 */ /* 0x000fc400078e00ff */
[----:B------:R0:W-:Y:S01]  /*4190*/  STL.64 [R27], R10 ;  /* 0x0000000a1b007387 */ /* 0x0001e20000100a00 */
[----:B------:R-:W-:Y:S01]  /*41a0*/  LOP3.LUT R7, R0, R9, RZ, 0x3c, !PT ;  /* 0x0000000900077212 */ /* 0x000fe200078e3cff */
[----:B------:R-:W-:-:S04]  /*41b0*/  VIADD R0, R26, 0x1800000 ;  /* 0x018000001a007836 */ /* 0x000fc80000000000 */
[----:B------:R0:W-:Y:S01]  /*41c0*/  STL.64 [R27+0x10], R6 ;  /* 0x000010061b007387 */ /* 0x0001e20000100a00 */
[----:B------:R-:W-:Y:S02]  /*41d0*/  LOP3.LUT R2, R0, 0x7f800000, RZ, 0xc0, !PT ;  /* 0x7f80000000027812 */ /* 0x000fe400078ec0ff */
[----:B------:R-:W-:Y:S02]  /*41e0*/  IADD3 R0, PT, PT, R7, R10, RZ ;  /* 0x0000000a07007210 */ /* 0x000fe40007ffe0ff */
[----:B------:R-:W-:Y:S02]  /*41f0*/  ISETP.GT.U32.AND P0, PT, R2, 0x1ffffff, PT ;  /* 0x01ffffff0200780c */ /* 0x000fe40003f04070 */
[----:B------:R-:W-:-:S05]  /*4200*/  I2FP.F32.U32 R0, R0 ;  /* 0x0000000000007245 */ /* 0x000fca0000201000 */
[----:B------:R-:W-:-:S06]  /*4210*/  FFMA R2, R0, R3, 1.1641532182693481445e-10 ;  /* 0x2f00000000027423 */ /* 0x000fcc0000000003 */
[----:B0-----:R-:W-:Y:S05]  /*4220*/  @P0 BRA `(.L_x_64) ;  /* 0x0000000000140947 */ /* 0x001fea0003800000 */
[----:B------:R-:W-:Y:S02]  /*4230*/  HFMA2 R21, -RZ, RZ, 0, 0 ;  /* 0x00000000ff157431 */ /* 0x000fe400000001ff */
[----:B------:R-:W-:Y:S01]  /*4240*/  IMAD.MOV.U32 R4, RZ, RZ, R26 ;  /* 0x000000ffff047224 */ /* 0x000fe200078e001a */
[----:B------:R-:W-:-:S07]  /*4250*/  MOV R20, 0x4270 ;  /* 0x0000427000147802 */ /* 0x000fce0000000f00 */
[----:B------:R-:W-:Y:S05]  /*4260*/  CALL.REL.NOINC `($__internal_0_$__cuda_sm20_rcp_rn_f32_slowpath) ;  /* 0x0000000c003c7944 */ /* 0x000fea0003c00000 */
[----:B------:R-:W-:Y:S05]  /*4270*/  BRA `(.L_x_65) ;  /* 0x0000000000107947 */ /* 0x000fea0003800000 */
.L_x_64:
[----:B------:R-:W0:Y:S02]  /*4280*/  MUFU.RCP R3, R26 ;  /* 0x0000001a00037308 */ /* 0x000e240000001000 */
[----:B0-----:R-:W-:-:S04]  /*4290*/  FFMA R0, R3, R26, -1 ;  /* 0xbf80000003007423 */ /* 0x001fc8000000001a */
[----:B------:R-:W-:-:S04]  /*42a0*/  FADD.FTZ R0, -R0, -RZ ;  /* 0x800000ff00007221 */ /* 0x000fc80000010100 */
[----:B------:R-:W-:-:S07]  /*42b0*/  FFMA R4, R3, R0, R3 ;  /* 0x0000000003047223 */ /* 0x000fce0000000003 */
.L_x_65:
[----:B------:R-:W-:Y:S05]  /*42c0*/  BSYNC.RECONVERGENT B6 ;  /* 0x0000000000067941 */ /* 0x000fea0003800200 */
.L_x_63:
[----:B------:R-:W-:Y:S01]  /*42d0*/  FSETP.NEU.AND P0, PT, R2, 1, PT ;  /* 0x3f8000000200780b */ /* 0x000fe20003f0d000 */
[----:B------:R-:W-:Y:S01]  /*42e0*/  BSSY.RECONVERGENT B0, `(.L_x_66) ;  /* 0x0000053000007945 */ /* 0x000fe20003800200 */
[----:B------:R-:W-:Y:S02]  /*42f0*/  IMAD.MOV.U32 R3, RZ, RZ, 0x3f800000 ;  /* 0x3f800000ff037424 */ /* 0x000fe400078e00ff */
[----:B------:R-:W-:-:S13]  /*4300*/  FSETP.EQ.OR P0, PT, R4, RZ, !P0 ;  /* 0x000000ff0400720b */ /* 0x000fda0004702400 */
[----:B------:R-:W-:Y:S05]  /*4310*/  @P0 BRA `(.L_x_67) ;  /* 0x00000004003c0947 */ /* 0x000fea0003800000 */
[----:B------:R-:W-:-:S04]  /*4320*/  FSETP.NAN.AND P0, PT, |R4|, |R4|, PT ;  /* 0x400000040400720b */ /* 0x000fc80003f08200 */
[----:B------:R-:W-:-:S13]  /*4330*/  FSETP.NUM.AND P0, PT, |R2|, |R2|, !P0 ;  /* 0x400000020200720b */ /* 0x000fda0004707200 */
[----:B------:R-:W-:Y:S01]  /*4340*/  @!P0 FADD R3, R2, R4 ;  /* 0x0000000402038221 */ /* 0x000fe20000000000 */
[----:B------:R-:W-:Y:S06]  /*4350*/  @!P0 BRA `(.L_x_67) ;  /* 0x00000004002c8947 */ /* 0x000fec0003800000 */
[C---:B------:R-:W-:Y:S02]  /*4360*/  FSETP.NEU.AND P0, PT, |R2|.reuse, +INF , PT ;  /* 0x7f8000000200780b */ /* 0x040fe40003f0d200 */
[----:B------:R-:W-:-:S13]  /*4370*/  FSETP.NEU.AND P1, PT, R2, RZ, PT ;  /* 0x000000ff0200720b */ /* 0x000fda0003f2d000 */
[----:B------:R-:W-:Y:S05]  /*4380*/  @P0 BRA P1, `(.L_x_68) ;  /* 0x0000000000280947 */ /* 0x000fea0000800000 */
[C---:B------:R-:W-:Y:S01]  /*4390*/  FMUL R0, R4.reuse, 0.5 ;  /* 0x3f00000004007820 */ /* 0x040fe20000400000 */
[----:B------:R-:W-:-:S05]  /*43a0*/  FSETP.GEU.AND P1, PT, R4, RZ, PT ;  /* 0x000000ff0400720b */ /* 0x000fca0003f2e000 */
[----:B------:R-:W0:Y:S02]  /*43b0*/  FRND.TRUNC R0, R0 ;  /* 0x0000000000007307 */ /* 0x000e24000020d000 */
[----:B0-----:R-:W-:-:S04]  /*43c0*/  FADD R3, R0, R0 ;  /* 0x0000000000037221 */ /* 0x001fc80000000000 */
[----:B------:R-:W-:-:S05]  /*43d0*/  FADD R3, -R3, R4 ;  /* 0x0000000403037221 */ /* 0x000fca0000000100 */
[----:B------:R-:W-:Y:S01]  /*43e0*/  FSETP.NEU.AND P0, PT, |R3|, 1, PT ;  /* 0x3f8000000300780b */ /* 0x000fe20003f0d200 */
[----:B------:R-:W-:-:S05]  /*43f0*/  FADD R3, R2, R2 ;  /* 0x0000000202037221 */ /* 0x000fca0000000000 */
[----:B------:R-:W-:-:S07]  /*4400*/  @!P1 LOP3.LUT R3, R3, 0x7f800000, RZ, 0x3c, !PT ;  /* 0x7f80000003039812 */ /* 0x000fce00078e3cff */
[----:B------:R-:W-:Y:S01]  /*4410*/  @P0 LOP3.LUT R3, R3, 0x7fffffff, RZ, 0xc0, !PT ;  /* 0x7fffffff03030812 */ /* 0x000fe200078ec0ff */
[----:B------:R-:W-:Y:S06]  /*4420*/  BRA `(.L_x_67) ;  /* 0x0000000000f87947 */ /* 0x000fec0003800000 */
.L_x_68:
[C---:B------:R-:W-:Y:S01]  /*4430*/  FMUL R3, |R2|.reuse, 16777216 ;  /* 0x4b80000002037820 */ /* 0x040fe20000400200 */
[----:B------:R-:W-:Y:S02]  /*4440*/  FSETP.GEU.AND P0, PT, |R2|, 1.175494350822287508e-38, PT ;  /* 0x008000000200780b */ /* 0x000fe40003f0e200 */
[----:B------:R-:W-:Y:S02]  /*4450*/  MOV R10, 0x3a2c32e4 ;  /* 0x3a2c32e4000a7802 */ /* 0x000fe40000000f00 */
[----:B------:R-:W-:-:S04]  /*4460*/  FSEL R3, R3, |R2|, !P0 ;  /* 0x4000000203037208 */ /* 0x000fc80004000000 */
[----:B------:R-:W-:-:S04]  /*4470*/  IADD3 R0, PT, PT, R3, -0x3f3504f3, RZ ;  /* 0xc0cafb0d03007810 */ /* 0x000fc80007ffe0ff */
[----:B------:R-:W-:-:S05]  /*4480*/  LOP3.LUT R0, R0, 0xff800000, RZ, 0xc0, !PT ;  /* 0xff80000000007812 */ /* 0x000fca00078ec0ff */
[----:B------:R-:W-:Y:S01]  /*4490*/  IMAD.IADD R3, R3, 0x1, -R0 ;  /* 0x0000000103037824 */ /* 0x000fe200078e0a00 */
[----:B------:R-:W-:-:S03]  /*44a0*/  I2FP.F32.S32 R0, R0 ;  /* 0x0000000000007245 */ /* 0x000fc60000201400 */
[C---:B------:R-:W-:Y:S01]  /*44b0*/  FADD R6, R3.reuse, 1 ;  /* 0x3f80000003067421 */ /* 0x040fe20000000000 */
[----:B------:R-:W-:Y:S01]  /*44c0*/  FADD R5, R3, -1 ;  /* 0xbf80000003057421 */ /* 0x000fe20000000000 */
[----:B------:R-:W-:-:S03]  /*44d0*/  FSEL R3, RZ, -24, P0 ;  /* 0xc1c00000ff037808 */ /* 0x000fc60000000000 */
[----:B------:R-:W-:Y:S01]  /*44e0*/  FADD R7, R5, R5 ;  /* 0x0000000505077221 */ /* 0x000fe20000000000 */
[----:B------:R-:W0:Y:S01]  /*44f0*/  MUFU.RCP R6, R6 ;  /* 0x0000000600067308 */ /* 0x000e220000001000 */
[----:B------:R-:W-:Y:S02]  /*4500*/  FFMA R0, R0, 1.1920928955078125e-07, R3 ;  /* 0x3400000000007823 */ /* 0x000fe40000000003 */
[----:B0-----:R-:W-:-:S04]  /*4510*/  FMUL R7, R6, R7 ;  /* 0x0000000706077220 */ /* 0x001fc80000400000 */
[----:B------:R-:W-:Y:S01]  /*4520*/  FADD R8, R5, -R7 ;  /* 0x8000000705087221 */ /* 0x000fe20000000000 */
[CC--:B------:R-:W-:Y:S01]  /*4530*/  FMUL R3, R7.reuse, R7.reuse ;  /* 0x0000000707037220 */ /* 0x0c0fe20000400000 */
[----:B------:R-:W-:Y:S02]  /*4540*/  FFMA R9, R7, 1.4426950216293334961, R0 ;  /* 0x3fb8aa3b07097823 */ /* 0x000fe40000000000 */
[----:B------:R-:W-:Y:S01]  /*4550*/  FADD R8, R8, R8 ;  /* 0x0000000808087221 */ /* 0x000fe20000000000 */
[----:B------:R-:W-:Y:S01]  /*4560*/  FFMA R10, R3, R10, 0.0032181653659790754318 ;  /* 0x3b52e7db030a7423 */ /* 0x000fe2000000000a */
[----:B------:R-:W-:Y:S02]  /*4570*/  FADD R0, R0, -R9 ;  /* 0x8000000900007221 */ /* 0x000fe40000000000 */
[----:B------:R-:W-:Y:S01]  /*4580*/  FFMA R5, R5, -R7, R8 ;  /* 0x8000000705057223 */ /* 0x000fe20000000008 */
[----:B------:R-:W-:Y:S01]  /*4590*/  FFMA R10, R3, R10, 0.018033718690276145935 ;  /* 0x3c93bb73030a7423 */ /* 0x000fe2000000000a */
[----:B------:R-:W-:-:S02]  /*45a0*/  FFMA R0, R7, 1.4426950216293334961, R0 ;  /* 0x3fb8aa3b07007823 */ /* 0x000fc40000000000 */
[----:B------:R-:W-:Y:S01]  /*45b0*/  FMUL R5, R6, R5 ;  /* 0x0000000506057220 */ /* 0x000fe20000400000 */
[----:B------:R-:W-:-:S03]  /*45c0*/  FFMA R10, R3, R10, 0.12022458761930465698 ;  /* 0x3df6384f030a7423 */ /* 0x000fc6000000000a */
[----:B------:R-:W-:Y:S01]  /*45d0*/  FFMA R0, R5, 1.4426950216293334961, R0 ;  /* 0x3fb8aa3b05007823 */ /* 0x000fe20000000000 */
[----:B------:R-:W-:-:S03]  /*45e0*/  FMUL R10, R3, R10 ;  /* 0x0000000a030a7220 */ /* 0x000fc60000400000 */
[----:B------:R-:W-:Y:S01]  /*45f0*/  FFMA R6, R7, 1.9251366722983220825e-08, R0 ;  /* 0x32a55e3407067823 */ /* 0x000fe20000000000 */
[----:B------:R-:W-:-:S04]  /*4600*/  FMUL R0, R10, 3 ;  /* 0x404000000a007820 */ /* 0x000fc80000400000 */
[----:B------:R-:W-:Y:S01]  /*4610*/  FFMA R5, R5, R0, R6 ;  /* 0x0000000005057223 */ /* 0x000fe20000000006 */
[----:B------:R-:W-:-:S03]  /*4620*/  IMAD.MOV.U32 R6, RZ, RZ, 0x391fcb8e ;  /* 0x391fcb8eff067424 */ /* 0x000fc600078e00ff */
[----:B------:R-:W-:-:S04]  /*4630*/  FFMA R10, R7, R10, R5 ;  /* 0x0000000a070a7223 */ /* 0x000fc80000000005 */
[----:B------:R-:W-:-:S04]  /*4640*/  FADD R3, R9, R10 ;  /* 0x0000000a09037221 */ /* 0x000fc80000000000 */
[----:B------:R-:W-:Y:S01]  /*4650*/  FMUL R0, R3, R4 ;  /* 0x0000000403007220 */ /* 0x000fe20000400000 */
[----:B------:R-:W-:-:S03]  /*4660*/  FADD R9, -R9, R3 ;  /* 0x0000000309097221 */ /* 0x000fc60000000100 */
[----:B------:R-:W0:Y:S01]  /*4670*/  FRND R5, R0 ;  /* 0x0000000000057307 */ /* 0x000e220000201000 */
[----:B------:R-:W-:Y:S01]  /*4680*/  FADD R10, R10, -R9 ;  /* 0x800000090a0a7221 */ /* 0x000fe20000000000 */
[-C--:B------:R-:W-:Y:S01]  /*4690*/  FFMA R3, R3, R4.reuse, -R0 ;  /* 0x0000000403037223 */ /* 0x080fe20000000800 */
[C---:B------:R-:W-:Y:S02]  /*46a0*/  FSETP.GT.AND P1, PT, |R0|.reuse, 152, PT ;  /* 0x431800000000780b */ /* 0x040fe40003f24200 */
[----:B------:R-:W-:Y:S01]  /*46b0*/  FSETP.GEU.AND P2, PT, R0, RZ, PT ;  /* 0x000000ff0000720b */ /* 0x000fe20003f4e000 */
[----:B------:R-:W-:Y:S01]  /*46c0*/  FFMA R10, R10, R4, R3 ;  /* 0x000000040a0a7223 */ /* 0x000fe20000000003 */
[----:B0-----:R-:W-:Y:S01]  /*46d0*/  FADD R3, R0, -R5 ;  /* 0x8000000500037221 */ /* 0x001fe20000000000 */
[----:B------:R-:W-:-:S03]  /*46e0*/  FSETP.GT.AND P0, PT, R5, RZ, PT ;  /* 0x000000ff0500720b */ /* 0x000fc60003f04000 */
[----:B------:R-:W-:Y:S01]  /*46f0*/  FADD R3, R3, R10 ;  /* 0x0000000a03037221 */ /* 0x000fe20000000000 */
[----:B------:R-:W-:Y:S02]  /*4700*/  SEL R5, RZ, 0x83000000, P0 ;  /* 0x83000000ff057807 */ /* 0x000fe40000000000 */
[----:B------:R-:W-:Y:S01]  /*4710*/  FSETP.NEU.AND P0, PT, R2, -1, PT ;  /* 0xbf8000000200780b */ /* 0x000fe20003f0d000 */
[----:B------:R-:W-:Y:S01]  /*4720*/  FFMA R6, R3, R6, 0.0013391353422775864601 ;  /* 0x3aaf85ed03067423 */ /* 0x000fe20000000006 */
[----:B------:R-:W-:-:S03]  /*4730*/  IADD3 R2, PT, PT, R5, 0x7f000000, RZ ;  /* 0x7f00000005027810 */ /* 0x000fc60007ffe0ff */
[C---:B------:R-:W-:Y:S02]  /*4740*/  FFMA R8, R3.reuse, R6, 0.0096188392490148544312 ;  /* 0x3c1d985603087423 */ /* 0x040fe40000000006 */
[----:B------:R0:W1:Y:S02]  /*4750*/  F2I.NTZ R6, R0 ;  /* 0x0000000000067305 */ /* 0x0000640000203100 */
[----:B------:R-:W-:-:S04]  /*4760*/  FFMA R8, R3, R8, 0.055503588169813156128 ;  /* 0x3d6357bb03087423 */ /* 0x000fc80000000008 */
[----:B------:R-:W-:Y:S01]  /*4770*/  FFMA R8, R3, R8, 0.24022644758224487305 ;  /* 0x3e75fdec03087423 */ /* 0x000fe20000000008 */
[----:B0-----:R-:W-:-:S03]  /*4780*/  FSEL R0, RZ, +INF , !P2 ;  /* 0x7f800000ff007808 */ /* 0x001fc60005000000 */
[----:B------:R-:W-:-:S04]  /*4790*/  FFMA R8, R3, R8, 0.69314718246459960938 ;  /* 0x3f31721803087423 */ /* 0x000fc80000000008 */
[----:B------:R-:W-:Y:S01]  /*47a0*/  FFMA R3, R3, R8, 1 ;  /* 0x3f80000003037423 */ /* 0x000fe20000000008 */
[----:B-1----:R-:W-:-:S03]  /*47b0*/  IMAD R6, R6, 0x800000, -R5 ;  /* 0x0080000006067824 */ /* 0x002fc600078e0a05 */
[----:B------:R-:W-:-:S04]  /*47c0*/  FMUL R3, R2, R3 ;  /* 0x0000000302037220 */ /* 0x000fc80000400000 */
[----:B------:R-:W-:Y:S01]  /*47d0*/  @!P1 FMUL R0, R6, R3 ;  /* 0x0000000306009220 */ /* 0x000fe20000400000 */
[----:B------:R-:W-:-:S04]  /*47e0*/  FSETP.NEU.AND P1, PT, |R4|, +INF , PT ;  /* 0x7f8000000400780b */ /* 0x000fc80003f2d200 */
[----:B------:R-:W-:-:S04]  /*47f0*/  @!P0 FSEL R0, R0, 1, P1 ;  /* 0x3f80000000008808 */ /* 0x000fc80000800000 */
[----:B------:R-:W-:-:S07]  /*4800*/  MOV R3, R0 ;  /* 0x0000000000037202 */ /* 0x000fce0000000f00 */
.L_x_67:
[----:B------:R-:W-:Y:S05]  /*4810*/  BSYNC.RECONVERGENT B0 ;  /* 0x0000000000007941 */ /* 0x000fea0003800200 */
.L_x_66:
[----:B------:R-:W-:-:S07]  /*4820*/  FMUL R4, R16, R3 ;  /* 0x0000000310047220 */ /* 0x000fce0000400000 */
.L_x_62:
[----:B------:R-:W-:Y:S05]  /*4830*/  BSYNC.RECONVERGENT B10 ;  /* 0x00000000000a7941 */ /* 0x000fea0003800200 */
.L_x_43:
[----:B------:R-:W4:Y:S01]  /*4840*/  LDL R20, [R1+0x14] ;  /* 0x0000140001147983 */ /* 0x000f220000100800 */
[----:B------:R5:W-:Y:S05]  /*4850*/  BMOV.32 B6, R28 ;  /* 0x0000001c06007356 */ /* 0x000bea0000000000 */
[----:B------:R-:W4:Y:S01]  /*4860*/  LDL R21, [R1+0x18] ;  /* 0x0000180001157983 */ /* 0x000f220000100800 */
[----:B------:R5:W-:Y:S05]  /*4870*/  BMOV.32 B7, R29 ;  /* 0x0000001d07007356 */ /* 0x000bea0000000000 */
[----:B------:R5:W-:Y:S05]  /*4880*/  BMOV.32 B8, R30 ;  /* 0x0000001e08007356 */ /* 0x000bea0000000000 */
[----:B------:R5:W-:Y:S05]  /*4890*/  BMOV.32 B9, R31 ;  /* 0x0000001f09007356 */ /* 0x000bea0000000000 */
[----:B------:R5:W-:Y:S05]  /*48a0*/  BMOV.32 B10, R36 ;  /* 0x000000240a007356 */ /* 0x000bea0000000000 */
[----:B---3--:R-:W4:Y:S04]  /*48b0*/  LDL R2, [R1] ;  /* 0x0000000001027983 */ /* 0x008f280000100800 */
[----:B--2---:R-:W4:Y:S04]  /*48c0*/  LDL R16, [R1+0x4] ;  /* 0x0000040001107983 */ /* 0x004f280000100800 */
[----:B------:R-:W4:Y:S04]  /*48d0*/  LDL R17, [R1+0x8] ;  /* 0x0000080001117983 */ /* 0x000f280000100800 */
[----:B------:R-:W4:Y:S04]  /*48e0*/  LDL R18, [R1+0xc] ;  /* 0x00000c0001127983 */ /* 0x000f280000100800 */
[----:B------:R-:W4:Y:S04]  /*48f0*/  LDL R19, [R1+0x10] ;  /* 0x0000100001137983 */ /* 0x000f280000100800 */
[----:B------:R-:W4:Y:S04]  /*4900*/  LDL R22, [R1+0x1c] ;  /* 0x00001c0001167983 */ /* 0x000f280000100800 */
[----:B------:R-:W4:Y:S04]  /*4910*/  LDL R23, [R1+0x20] ;  /* 0x0000200001177983 */ /* 0x000f280000100800 */
[----:B------:R-:W4:Y:S04]  /*4920*/  LDL R24, [R1+0x24] ;  /* 0x0000240001187983 */ /* 0x000f280000100800 */
[----:B------:R-:W4:Y:S04]  /*4930*/  LDL R25, [R1+0x28] ;  /* 0x0000280001197983 */ /* 0x000f280000100800 */
[----:B------:R-:W4:Y:S04]  /*4940*/  LDL R26, [R1+0x2c] ;  /* 0x00002c00011a7983 */ /* 0x000f280000100800 */
[----:B01----:R-:W4:Y:S04]  /*4950*/  LDL R27, [R1+0x30] ;  /* 0x00003000011b7983 */ /* 0x003f280000100800 */
[----:B-----5:R-:W4:Y:S04]  /*4960*/  LDL R28, [R1+0x34] ;  /* 0x00003400011c7983 */ /* 0x020f280000100800 */
[----:B------:R-:W4:Y:S04]  /*4970*/  LDL R29, [R1+0x38] ;  /* 0x00003800011d7983 */ /* 0x000f280000100800 */
[----:B------:R-:W4:Y:S04]  /*4980*/  LDL R30, [R1+0x3c] ;  /* 0x00003c00011e7983 */ /* 0x000f280000100800 */
[----:B------:R-:W4:Y:S04]  /*4990*/  LDL R31, [R1+0x40] ;  /* 0x00004000011f7983 */ /* 0x000f280000100800 */
[----:B------:R0:W4:Y:S02]  /*49a0*/  LDL R36, [R1+0x44] ;  /* 0x0000440001247983 */ /* 0x0001240000100800 */
[----:B0-----:R-:W-:Y:S01]  /*49b0*/  VIADD R1, R1, 0x48 ;  /* 0x0000004801017836 */ /* 0x001fe20000000000 */
[----:B----4-:R-:W-:Y:S06]  /*49c0*/  RET.REL.NODEC R20 `(_Z19heston_exact_kernelPfP17curandStateXORWOW) ;  /* 0xffffffb4148c7950 */ /* 0x010fec0003c3ffff */
        .weak           $__internal_2_$__cuda_sm20_dblrcp_rn_slowpath_v3
        .type           $__internal_2_$__cuda_sm20_dblrcp_rn_slowpath_v3,@function
        .size           $__internal_2_$__cuda_sm20_dblrcp_rn_slowpath_v3,($__internal_3_$__cuda_sm20_dsqrt_rn_f64_mediumpath_v1 - $__internal_2_$__cuda_sm20_dblrcp_rn_slowpath_v3)
$__internal_2_$__cuda_sm20_dblrcp_rn_slowpath_v3:
[----:B------:R-:W-:Y:S01]  /*49d0*/  MOV R24, R22 ;  /* 0x0000001600187202 */ /* 0x000fe20000000f00 */
[----:B------:R-:W-:Y:S01]  /*49e0*/  IMAD.MOV.U32 R25, RZ, RZ, R23 ;  /* 0x000000ffff197224 */ /* 0x000fe200078e0017 */
[----:B------:R-:W-:Y:S05]  /*49f0*/  BSSY.RECONVERGENT B4, `(.L_x_69) ;  /* 0x0000024000047945 */ /* 0x000fea0003800200 */
[----:B------:R-:W-:-:S14]  /*4a00*/  DSETP.GTU.AND P0, PT, |R24|, +INF , PT ;  /* 0x7ff000001800742a */ /* 0x000fdc0003f0c200 */
[----:B------:R-:W-:Y:S05]  /*4a10*/  @P0 BRA `(.L_x_70) ;  /* 0x00000000007c0947 */ /* 0x000fea0003800000 */
[----:B------:R-:W-:-:S04]  /*4a20*/  LOP3.LUT R27, R23, 0x7fffffff, RZ, 0xc0, !PT ;  /* 0x7fffffff171b7812 */ /* 0x000fc800078ec0ff */
[----:B------:R-:W-:-:S04]  /*4a30*/  IADD3 R21, PT, PT, R27, -0x1, RZ ;  /* 0xffffffff1b157810 */ /* 0x000fc80007ffe0ff */
[----:B------:R-:W-:-:S13]  /*4a40*/  ISETP.GE.U32.AND P0, PT, R21, 0x7fefffff, PT ;  /* 0x7fefffff1500780c */ /* 0x000fda0003f06070 */
[----:B------:R-:W-:Y:S01]  /*4a50*/  @P0 LOP3.LUT R29, R25, 0x7ff00000, RZ, 0x3c, !PT ;  /* 0x7ff00000191d0812 */ /* 0x000fe200078e3cff */
[----:B------:R-:W-:Y:S01]  /*4a60*/  @P0 IMAD.MOV.U32 R28, RZ, RZ, RZ ;  /* 0x000000ffff1c0224 */ /* 0x000fe200078e00ff */
[----:B------:R-:W-:Y:S06]  /*4a70*/  @P0 BRA `(.L_x_71) ;  /* 0x00000000006c0947 */ /* 0x000fec0003800000 */
[----:B------:R-:W-:-:S13]  /*4a80*/  ISETP.GE.U32.AND P0, PT, R27, 0x1000001, PT ;  /* 0x010000011b00780c */ /* 0x000fda0003f06070 */
[----:B------:R-:W-:Y:S05]  /*4a90*/  @!P0 BRA `(.L_x_72) ;  /* 0x0000000000348947 */ /* 0x000fea0003800000 */
[----:B------:R-:W-:Y:S01]  /*4aa0*/  IADD3 R29, PT, PT, R25, -0x3fe00000, RZ ;  /* 0xc0200000191d7810 */ /* 0x000fe20007ffe0ff */
[----:B------:R-:W-:-:S03]  /*4ab0*/  IMAD.MOV.U32 R28, RZ, RZ, R24 ;  /* 0x000000ffff1c7224 */ /* 0x000fc600078e0018 */
[----:B------:R-:W0:Y:S03]  /*4ac0*/  MUFU.RCP64H R31, R29 ;  /* 0x0000001d001f7308 */ /* 0x000e260000001800 */
[----:B0-----:R-:W-:-:S08]  /*4ad0*/  DFMA R32, -R28, R30, 1 ;  /* 0x3ff000001c20742b */ /* 0x001fd0000000011e */
[----:B------:R-:W-:-:S08]  /*4ae0*/  DFMA R32, R32, R32, R32 ;  /* 0x000000202020722b */ /* 0x000fd00000000020 */
[----:B------:R-:W-:-:S08]  /*4af0*/  DFMA R32, R30, R32, R30 ;  /* 0x000000201e20722b */ /* 0x000fd0000000001e */
[----:B------:R-:W-:-:S08]  /*4b00*/  DFMA R30, -R28, R32, 1 ;  /* 0x3ff000001c1e742b */ /* 0x000fd00000000120 */
[----:B------:R-:W-:-:S08]  /*4b10*/  DFMA R30, R32, R30, R32 ;  /* 0x0000001e201e722b */ /* 0x000fd00000000020 */
[----:B------:R-:W-:-:S08]  /*4b20*/  DMUL R30, R30, 2.2250738585072013831e-308 ;  /* 0x001000001e1e7828 */ /* 0x000fd00000000000 */
[----:B------:R-:W-:-:S08]  /*4b30*/  DFMA R24, -R24, R30, 1 ;  /* 0x3ff000001818742b */ /* 0x000fd0000000011e */
[----:B------:R-:W-:-:S08]  /*4b40*/  DFMA R24, R24, R24, R24 ;  /* 0x000000181818722b */ /* 0x000fd00000000018 */
[----:B------:R-:W-:Y:S01]  /*4b50*/  DFMA R28, R30, R24, R30 ;  /* 0x000000181e1c722b */ /* 0x000fe2000000001e */
[----:B------:R-:W-:Y:S10]  /*4b60*/  BRA `(.L_x_71) ;  /* 0x0000000000307947 */ /* 0x000ff40003800000 */
.L_x_72:
[----:B------:R-:W-:Y:S01]  /*4b70*/  DMUL R24, R24, 8.11296384146066816958e+31 ;  /* 0x4690000018187828 */ /* 0x000fe20000000000 */
[----:B------:R-:W-:-:S05]  /*4b80*/  MOV R28, R30 ;  /* 0x0000001e001c7202 */ /* 0x000fca0000000f00 */
[----:B------:R-:W0:Y:S02]  /*4b90*/  MUFU.RCP64H R29, R25 ;  /* 0x00000019001d7308 */ /* 0x000e240000001800 */
[----:B0-----:R-:W-:-:S08]  /*4ba0*/  DFMA R30, -R24, R28, 1 ;  /* 0x3ff00000181e742b */ /* 0x001fd0000000011c */
[----:B------:R-:W-:-:S08]  /*4bb0*/  DFMA R30, R30, R30, R30 ;  /* 0x0000001e1e1e722b */ /* 0x000fd0000000001e */
[----:B------:R-:W-:-:S08]  /*4bc0*/  DFMA R30, R28, R30, R28 ;  /* 0x0000001e1c1e722b */ /* 0x000fd0000000001c */
[----:B------:R-:W-:-:S08]  /*4bd0*/  DFMA R28, -R24, R30, 1 ;  /* 0x3ff00000181c742b */ /* 0x000fd0000000011e */
[----:B------:R-:W-:-:S08]  /*4be0*/  DFMA R28, R30, R28, R30 ;  /* 0x0000001c1e1c722b */ /* 0x000fd0000000001e */
[----:B------:R-:W-:Y:S01]  /*4bf0*/  DMUL R28, R28, 8.11296384146066816958e+31 ;  /* 0x469000001c1c7828 */ /* 0x000fe20000000000 */
[----:B------:R-:W-:Y:S10]  /*4c00*/  BRA `(.L_x_71) ;  /* 0x0000000000087947 */ /* 0x000ff40003800000 */
.L_x_70:
[----:B------:R-:W-:Y:S01]  /*4c10*/  LOP3.LUT R29, R25, 0x80000, RZ, 0xfc, !PT ;  /* 0x00080000191d7812 */ /* 0x000fe200078efcff */
[----:B------:R-:W-:-:S07]  /*4c20*/  IMAD.MOV.U32 R28, RZ, RZ, R24 ;  /* 0x000000ffff1c7224 */ /* 0x000fce00078e0018 */
.L_x_71:
[----:B------:R-:W-:Y:S05]  /*4c30*/  BSYNC.RECONVERGENT B4 ;  /* 0x0000000000047941 */ /* 0x000fea0003800200 */
.L_x_69:
[----:B------:R-:W-:Y:S01]  /*4c40*/  HFMA2 R27, -RZ, RZ, 0, 0 ;  /* 0x00000000ff1b7431 */ /* 0x000fe200000001ff */
[----:B------:R-:W-:Y:S01]  /*4c50*/  MOV R24, R28 ;  /* 0x0000001c00187202 */ /* 0x000fe20000000f00 */
[----:B------:R-:W-:Y:S02]  /*4c60*/  IMAD.MOV.U32 R25, RZ, RZ, R29 ;  /* 0x000000ffff197224 */ /* 0x000fe400078e001d */
[----:B------:R-:W-:Y:S05]  /*4c70*/  RET.REL.NODEC R26 `(_Z19heston_exact_kernelPfP17curandStateXORWOW) ;  /* 0xffffffb01ae07950 */ /* 0x000fea0003c3ffff */
        .weak           $__internal_3_$__cuda_sm20_dsqrt_rn_f64_mediumpath_v1
        .type           $__internal_3_$__cuda_sm20_dsqrt_rn_f64_mediumpath_v1,@function
        .size           $__internal_3_$__cuda_sm20_dsqrt_rn_f64_mediumpath_v1,($__internal_0_$__cuda_sm20_rcp_rn_f32_slowpath - $__internal_3_$__cuda_sm20_dsqrt_rn_f64_mediumpath_v1)
$__internal_3_$__cuda_sm20_dsqrt_rn_f64_mediumpath_v1:
[----:B------:R-:W-:Y:S01]  /*4c80*/  ISETP.GE.U32.AND P0, PT, R6, -0x3400000, PT ;  /* 0xfcc000000600780c */ /* 0x000fe20003f06070 */
[----:B------:R-:W-:Y:S01]  /*4c90*/  BSSY.RECONVERGENT B3, `(.L_x_73) ;  /* 0x0000027000037945 */ /* 0x000fe20003800200 */
[----:B------:R-:W-:Y:S01]  /*4ca0*/  IMAD.MOV.U32 R6, RZ, RZ, R22 ;  /* 0x000000ffff067224 */ /* 0x000fe200078e0016 */
[----:B------:R-:W-:Y:S01]  /*4cb0*/  MOV R7, R23 ;  /* 0x0000001700077202 */ /* 0x000fe20000000f00 */
[----:B------:R-:W-:Y:S01]  /*4cc0*/  IMAD.MOV.U32 R22, RZ, RZ, R28 ;  /* 0x000000ffff167224 */ /* 0x000fe200078e001c */
[----:B------:R-:W-:-:S08]  /*4cd0*/  MOV R23, R27 ;  /* 0x0000001b00177202 */ /* 0x000fd00000000f00 */
[----:B------:R-:W-:Y:S05]  /*4ce0*/  @!P0 BRA `(.L_x_74) ;  /* 0x0000000000208947 */ /* 0x000fea0003800000 */
[----:B------:R-:W-:-:S10]  /*4cf0*/  DFMA.RM R6, R6, R22, R24 ;  /* 0x000000160606722b */ /* 0x000fd40000004018 */
[----:B------:R-:W-:-:S05]  /*4d00*/  IADD3 R22, P0, PT, R6, 0x1, RZ ;  /* 0x0000000106167810 */ /* 0x000fca0007f1e0ff */
[----:B------:R-:W-:-:S06]  /*4d10*/  IMAD.X R23, RZ, RZ, R7, P0 ;  /* 0x000000ffff177224 */ /* 0x000fcc00000e0607 */
[----:B------:R-:W-:-:S08]  /*4d20*/  DFMA.RP R20, -R6, R22, R20 ;  /* 0x000000160614722b */ /* 0x000fd00000008114 */
[----:B------:R-:W-:-:S06]  /*4d30*/  DSETP.GT.AND P0, PT, R20, RZ, PT ;  /* 0x000000ff1400722a */ /* 0x000fcc0003f04000 */
[----:B------:R-:W-:Y:S02]  /*4d40*/  FSEL R6, R22, R6, P0 ;  /* 0x0000000616067208 */ /* 0x000fe40000000000 */
[----:B------:R-:W-:Y:S01]  /*4d50*/  FSEL R7, R23, R7, P0 ;  /* 0x0000000717077208 */ /* 0x000fe20000000000 */
[----:B------:R-:W-:Y:S06]  /*4d60*/  BRA `(.L_x_75) ;  /* 0x0000000000647947 */ /* 0x000fec0003800000 */
.L_x_74:
[----:B------:R-:W-:-:S14]  /*4d70*/  DSETP.NE.AND P0, PT, R20, RZ, PT ;  /* 0x000000ff1400722a */ /* 0x000fdc0003f05000 */
[----:B------:R-:W-:Y:S05]  /*4d80*/  @!P0 BRA `(.L_x_76) ;  /* 0x0000000000588947 */ /* 0x000fea0003800000 */
[----:B------:R-:W-:-:S13]  /*4d90*/  ISETP.GE.AND P0, PT, R21, RZ, PT ;  /* 0x000000ff1500720c */ /* 0x000fda0003f06270 */
[----:B------:R-:W-:Y:S01]  /*4da0*/  @!P0 MOV R6, 0x0 ;  /* 0x0000000000068802 */ /* 0x000fe20000000f00 */
[----:B------:R-:W-:Y:S01]  /*4db0*/  @!P0 IMAD.MOV.U32 R7, RZ, RZ, -0x80000 ;  /* 0xfff80000ff078424 */ /* 0x000fe200078e00ff */
[----:B------:R-:W-:Y:S06]  /*4dc0*/  @!P0 BRA `(.L_x_75) ;  /* 0x00000000004c8947 */ /* 0x000fec0003800000 */
[----:B------:R-:W-:-:S13]  /*4dd0*/  ISETP.GT.AND P0, PT, R21, 0x7fefffff, PT ;  /* 0x7fefffff1500780c */ /* 0x000fda0003f04270 */
[----:B------:R-:W-:Y:S05]  /*4de0*/  @P0 BRA `(.L_x_76) ;  /* 0x0000000000400947 */ /* 0x000fea0003800000 */
[----:B------:R-:W-:Y:S01]  /*4df0*/  DMUL R6, R20, 8.11296384146066816958e+31 ;  /* 0x4690000014067828 */ /* 0x000fe20000000000 */
[----:B------:R-:W-:Y:S01]  /*4e00*/  IMAD.MOV.U32 R24, RZ, RZ, 0x0 ;  /* 0x00000000ff187424 */ /* 0x000fe200078e00ff */
[----:B------:R-:W-:Y:S02]  /*4e10*/  MOV R20, RZ ;  /* 0x000000ff00147202 */ /* 0x000fe40000000f00 */
[----:B------:R-:W-:Y:S02]  /*4e20*/  MOV R25, 0x3fd80000 ;  /* 0x3fd8000000197802 */ /* 0x000fe40000000f00 */
[----:B------:R-:W0:Y:S02]  /*4e30*/  MUFU.RSQ64H R21, R7 ;  /* 0x0000000700157308 */ /* 0x000e240000001c00 */
[----:B0-----:R-:W-:-:S08]  /*4e40*/  DMUL R22, R20, R20 ;  /* 0x0000001414167228 */ /* 0x001fd00000000000 */
[----:B------:R-:W-:-:S08]  /*4e50*/  DFMA R22, R6, -R22, 1 ;  /* 0x3ff000000616742b */ /* 0x000fd00000000816 */
[----:B------:R-:W-:Y:S02]  /*4e60*/  DFMA R24, R22, R24, 0.5 ;  /* 0x3fe000001618742b */ /* 0x000fe40000000018 */
[----:B------:R-:W-:-:S08]  /*4e70*/  DMUL R22, R20, R22 ;  /* 0x0000001614167228 */ /* 0x000fd00000000000 */
[----:B------:R-:W-:-:S08]  /*4e80*/  DFMA R22, R24, R22, R20 ;  /* 0x000000161816722b */ /* 0x000fd00000000014 */
[----:B------:R-:W-:Y:S02]  /*4e90*/  DMUL R20, R6, R22 ;  /* 0x0000001606147228 */ /* 0x000fe40000000000 */
[----:B------:R-:W-:-:S06]  /*4ea0*/  VIADD R23, R23, 0xfff00000 ;  /* 0xfff0000017177836 */ /* 0x000fcc0000000000 */
[----:B------:R-:W-:-:S08]  /*4eb0*/  DFMA R24, R20, -R20, R6 ;  /* 0x800000141418722b */ /* 0x000fd00000000006 */
[----:B------:R-:W-:-:S10]  /*4ec0*/  DFMA R6, R22, R24, R20 ;  /* 0x000000181606722b */ /* 0x000fd40000000014 */
[----:B------:R-:W-:Y:S01]  /*4ed0*/  IADD3 R7, PT, PT, R7, -0x3500000, RZ ;  /* 0xfcb0000007077810 */ /* 0x000fe20007ffe0ff */
[----:B------:R-:W-:Y:S06]  /*4ee0*/  BRA `(.L_x_75) ;  /* 0x0000000000047947 */ /* 0x000fec0003800000 */
.L_x_76:
[----:B------:R-:W-:-:S11]  /*4ef0*/  DADD R6, R20, R20 ;  /* 0x0000000014067229 */ /* 0x000fd60000000014 */
.L_x_75:
[----:B------:R-:W-:Y:S05]  /*4f00*/  BSYNC.RECONVERGENT B3 ;  /* 0x0000000000037941 */ /* 0x000fea0003800200 */
.L_x_73:
[----:B------:R-:W-:Y:S01]  /*4f10*/  MOV R21, R7 ;  /* 0x0000000700157202 */ /* 0x000fe20000000f00 */
[----:B------:R-:W-:Y:S02]  /*4f20*/  HFMA2 R7, -RZ, RZ, 0, 0 ;  /* 0x00000000ff077431 */ /* 0x000fe400000001ff */
[----:B------:R-:W-:Y:S02]  /*4f30*/  IMAD.MOV.U32 R20, RZ, RZ, R6 ;  /* 0x000000ffff147224 */ /* 0x000fe400078e0006 */
[----:B------:R-:W-:-:S04]  /*4f40*/  IMAD.MOV.U32 R6, RZ, RZ, R0 ;  /* 0x000000ffff067224 */ /* 0x000fc800078e0000 */
[----:B------:R-:W-:Y:S05]  /*4f50*/  RET.REL.NODEC R6 `(_Z19heston_exact_kernelPfP17curandStateXORWOW) ;  /* 0xffffffb006287950 */ /* 0x000fea0003c3ffff */
        .weak           $__internal_0_$__cuda_sm20_rcp_rn_f32_slowpath
        .type           $__internal_0_$__cuda_sm20_rcp_rn_f32_slowpath,@function
        .size           $__internal_0_$__cuda_sm20_rcp_rn_f32_slowpath,($__internal_1_$__cuda_sm20_sqrt_rn_f32_slowpath - $__internal_0_$__cuda_sm20_rcp_rn_f32_slowpath)
$__internal_0_$__cuda_sm20_rcp_rn_f32_slowpath:
[----:B------:R-:W-:-:S05]  /*4f60*/  VIADD R1, R1, 0xfffffff8 ;  /* 0xfffffff801017836 */ /* 0x000fca0000000000 */
[----:B------:R0:W-:Y:S01]  /*4f70*/  STL [R1], R2 ;  /* 0x0000000201007387 */ /* 0x0001e20000100800 */
[----:B------:R-:W-:Y:S01]  /*4f80*/  SHF.L.U32 R0, R4, 0x1, RZ ;  /* 0x0000000104007819 */ /* 0x000fe200000006ff */
[----:B------:R-:W-:Y:S03]  /*4f90*/  BSSY.RECONVERGENT B0, `(.L_x_77) ;  /* 0x000002f000007945 */ /* 0x000fe60003800200 */
[----:B------:R-:W-:-:S04]  /*4fa0*/  SHF.R.U32.HI R8, RZ, 0x18, R0 ;  /* 0x00000018ff087819 */ /* 0x000fc80000011600 */
[----:B------:R-:W-:-:S13]  /*4fb0*/  ISETP.NE.U32.AND P0, PT, R8, RZ, PT ;  /* 0x000000ff0800720c */ /* 0x000fda0003f05070 */
[----:B0-----:R-:W-:Y:S05]  /*4fc0*/  @P0 BRA `(.L_x_78) ;  /* 0x0000000000240947 */ /* 0x001fea0003800000 */
[----:B------:R-:W-:-:S13]  /*4fd0*/  ISETP.NE.AND P0, PT, R0, RZ, PT ;  /* 0x000000ff0000720c */ /* 0x000fda0003f05270 */
[----:B------:R-:W-:Y:S02]  /*4fe0*/  @P0 FFMA R2, R4, 1.84467440737095516160e+19, RZ ;  /* 0x5f80000004020823 */ /* 0x000fe400000000ff */
[----:B------:R-:W-:Y:S08]  /*4ff0*/  @!P0 MUFU.RCP R4, R4 ;  /* 0x0000000400048308 */ /* 0x000ff00000001000 */
[----:B------:R-:W0:Y:S02]  /*5000*/  @P0 MUFU.RCP R3, R2 ;  /* 0x0000000200030308 */ /* 0x000e240000001000 */
[----:B0-----:R-:W-:-:S04]  /*5010*/  @P0 FFMA R0, R2, R3, -1 ;  /* 0xbf80000002000423 */ /* 0x001fc80000000003 */
[----:B------:R-:W-:-:S04]  /*5020*/  @P0 FADD.FTZ R0, -R0, -RZ ;  /* 0x800000ff00000221 */ /* 0x000fc80000010100 */
[----:B------:R-:W-:-:S04]  /*5030*/  @P0 FFMA R0, R3, R0, R3 ;  /* 0x0000000003000223 */ /* 0x000fc80000000003 */
[----:B------:R-:W-:Y:S01]  /*5040*/  @P0 FFMA R4, R0, 1.84467440737095516160e+19, RZ ;  /* 0x5f80000000040823 */ /* 0x000fe200000000ff */
[----:B------:R-:W-:Y:S06]  /*5050*/  BRA `(.L_x_79) ;  /* 0x0000000000887947 */ /* 0x000fec0003800000 */
.L_x_78:
[----:B------:R-:W-:-:S05]  /*5060*/  VIADD R10, R8, 0xffffff03 ;  /* 0xffffff03080a7836 */ /* 0x000fca0000000000 */
[----:B------:R-:W-:-:S13]  /*5070*/  ISETP.GT.U32.AND P0, PT, R10, 0x1, PT ;  /* 0x000000010a00780c */ /* 0x000fda0003f04070 */
[----:B------:R-:W-:Y:S05]  /*5080*/  @P0 BRA `(.L_x_80) ;  /* 0x0000000000780947 */ /* 0x000fea0003800000 */
[----:B------:R-:W-:Y:S02]  /*5090*/  LOP3.LUT R0, R4, 0x7fffff, RZ, 0xc0, !PT ;  /* 0x007fffff04007812 */ /* 0x000fe400078ec0ff */
[----:B------:R-:W-:Y:S02]  /*50a0*/  MOV R7, 0x3 ;  /* 0x0000000300077802 */ /* 0x000fe40000000f00 */
[----:B------:R-:W-:Y:S02]  /*50b0*/  LOP3.LUT R0, R0, 0x3f800000, RZ, 0xfc, !PT ;  /* 0x3f80000000007812 */ /* 0x000fe400078efcff */
[----:B------:R-:W-:Y:S02]  /*50c0*/  SHF.L.U32 R7, R7, R10, RZ ;  /* 0x0000000a07077219 */ /* 0x000fe400000006ff */
[----:B------:R-:W0:Y:S02]  /*50d0*/  MUFU.RCP R3, R0 ;  /* 0x0000000000037308 */ /* 0x000e240000001000 */
[----:B0-----:R-:W-:-:S04]  /*50e0*/  FFMA R2, R0, R3, -1 ;  /* 0xbf80000000027423 */ /* 0x001fc80000000003 */
[----:B------:R-:W-:-:S04]  /*50f0*/  FADD.FTZ R2, -R2, -RZ ;  /* 0x800000ff02027221 */ /* 0x000fc80000010100 */
[CCC-:B------:R-:W-:Y:S01]  /*5100*/  FFMA.RM R5, R3.reuse, R2.reuse, R3.reuse ;  /* 0x0000000203057223 */ /* 0x1c0fe20000004003 */
[----:B------:R-:W-:-:S04]  /*5110*/  FFMA.RP R6, R3, R2, R3 ;  /* 0x0000000203067223 */ /* 0x000fc80000008003 */
[C---:B------:R-:W-:Y:S02]  /*5120*/  LOP3.LUT R2, R5.reuse, 0x7fffff, RZ, 0xc0, !PT ;  /* 0x007fffff05027812 */ /* 0x040fe400078ec0ff */
[----:B------:R-:W-:Y:S02]  /*5130*/  FSETP.NEU.FTZ.AND P0, PT, R5, R6, PT ;  /* 0x000000060500720b */ /* 0x000fe40003f1d000 */
[----:B------:R-:W-:Y:S02]  /*5140*/  LOP3.LUT R2, R2, 0x800000, RZ, 0xfc, !PT ;  /* 0x0080000002027812 */ /* 0x000fe400078efcff */
[----:B------:R-:W-:Y:S02]  /*5150*/  SEL R3, RZ, 0xffffffff, !P0 ;  /* 0xffffffffff037807 */ /* 0x000fe40004000000 */
[----:B------:R-:W-:-:S03]  /*5160*/  LOP3.LUT R7, R7, R2, RZ, 0xc0, !PT ;  /* 0x0000000207077212 */ /* 0x000fc600078ec0ff */
[----:B------:R-:W-:Y:S01]  /*5170*/  IMAD.MOV R3, RZ, RZ, -R3 ;  /* 0x000000ffff037224 */ /* 0x000fe200078e0a03 */
[----:B------:R-:W-:-:S04]  /*5180*/  SHF.R.U32.HI R7, RZ, R10, R7 ;  /* 0x0000000aff077219 */ /* 0x000fc80000011607 */
[--C-:B------:R-:W-:Y:S01]  /*5190*/  LOP3.LUT P1, RZ, R3, R10, R2.reuse, 0xf8, !PT ;  /* 0x0000000a03ff7212 */ /* 0x100fe2000782f802 */
[----:B------:R-:W-:Y:S01]  /*51a0*/  VIADD R3, R8, 0xffffff04 ;  /* 0xffffff0408037836 */ /* 0x000fe20000000000 */
[C---:B------:R-:W-:Y:S02]  /*51b0*/  LOP3.LUT P0, RZ, R7.reuse, 0x1, RZ, 0xc0, !PT ;  /* 0x0000000107ff7812 */ /* 0x040fe4000780c0ff */
[----:B------:R-:W-:Y:S02]  /*51c0*/  LOP3.LUT P2, RZ, R7, 0x2, RZ, 0xc0, !PT ;  /* 0x0000000207ff7812 */ /* 0x000fe4000784c0ff */
[----:B------:R-:W-:Y:S02]  /*51d0*/  SHF.R.U32.HI R3, RZ, R3, R2 ;  /* 0x00000003ff037219 */ /* 0x000fe40000011602 */
[----:B------:R-:W-:Y:S02]  /*51e0*/  PLOP3.LUT P0, PT, P0, P1, P2, 0xe0, 0x0 ;  /* 0x000000000000781c */ /* 0x000fe40000703c20 */
[----:B------:R-:W-:-:S02]  /*51f0*/  LOP3.LUT P1, RZ, R4, 0x7fffff, RZ, 0xc0, !PT ;  /* 0x007fffff04ff7812 */ /* 0x000fc4000782c0ff */
[----:B------:R-:W-:-:S04]  /*5200*/  SEL R0, RZ, 0x1, !P0 ;  /* 0x00000001ff007807 */ /* 0x000fc80004000000 */
[----:B------:R-:W-:-:S04]  /*5210*/  IADD3 R0, PT, PT, -R0, RZ, RZ ;  /* 0x000000ff00007210 */ /* 0x000fc80007ffe1ff */
[----:B------:R-:W-:-:S13]  /*5220*/  ISETP.GE.AND P0, PT, R0, RZ, PT ;  /* 0x000000ff0000720c */ /* 0x000fda0003f06270 */
[----:B------:R-:W-:-:S05]  /*5230*/  @!P0 IADD3 R3, PT, PT, R3, 0x1, RZ ;  /* 0x0000000103038810 */ /* 0x000fca0007ffe0ff */
[----:B------:R-:W-:-:S05]  /*5240*/  @!P1 IMAD.SHL.U32 R3, R3, 0x2, RZ ;  /* 0x0000000203039824 */ /* 0x000fca00078e00ff */
[----:B------:R-:W-:Y:S01]  /*5250*/  LOP3.LUT R4, R3, 0x80000000, R4, 0xf8, !PT ;  /* 0x8000000003047812 */ /* 0x000fe200078ef804 */
[----:B------:R-:W-:Y:S06]  /*5260*/  BRA `(.L_x_79) ;  /* 0x0000000000047947 */ /* 0x000fec0003800000 */
.L_x_80:
[----:B------:R-:W0:Y:S02]  /*5270*/  MUFU.RCP R4, R4 ;  /* 0x0000000400047308 */ /* 0x000e240000001000 */
.L_x_79:
[----:B------:R-:W-:Y:S05]  /*5280*/  BSYNC.RECONVERGENT B0 ;  /* 0x0000000000007941 */ /* 0x000fea0003800200 */
.L_x_77:
[----:B------:R1:W0:Y:S02]  /*5290*/  LDL R2, [R1] ;  /* 0x0000000001027983 */ /* 0x0002240000100800 */
[----:B-1----:R-:W-:Y:S01]  /*52a0*/  IADD3 R1, PT, PT, R1, 0x8, RZ ;  /* 0x0000000801017810 */ /* 0x002fe20007ffe0ff */
[----:B0-----:R-:W-:Y:S06]  /*52b0*/  RET.REL.NODEC R20 `(_Z19heston_exact_kernelPfP17curandStateXORWOW) ;  /* 0xffffffac14507950 */ /* 0x001fec0003c3ffff */
        .weak           $__internal_1_$__cuda_sm20_sqrt_rn_f32_slowpath
        .type           $__internal_1_$__cuda_sm20_sqrt_rn_f32_slowpath,@function
        .size           $__internal_1_$__cuda_sm20_sqrt_rn_f32_slowpath,($__internal_4_$__cuda_sm3x_div_rn_noftz_f32_slowpath - $__internal_1_$__cuda_sm20_sqrt_rn_f32_slowpath)
$__internal_1_$__cuda_sm20_sqrt_rn_f32_slowpath:
[----:B------:R-:W-:Y:S01]  /*52c0*/  VIADD R1, R1, 0xfffffff8 ;  /* 0xfffffff801017836 */ /* 0x000fe20000000000 */
[----:B------:R-:W-:-:S04]  /*52d0*/  MOV R0, R4 ;  /* 0x0000000400007202 */ /* 0x000fc80000000f00 */
[----:B------:R0:W-:Y:S01]  /*52e0*/  STL [R1], R2 ;  /* 0x0000000201007387 */ /* 0x0001e20000100800 */
[----:B------:R-:W-:Y:S01]  /*52f0*/  LOP3.LUT P0, RZ, R0, 0x7fffffff, RZ, 0xc0, !PT ;  /* 0x7fffffff00ff7812 */ /* 0x000fe2000780c0ff */
[----:B------:R-:W-:-:S12]  /*5300*/  BSSY.RECONVERGENT B0, `(.L_x_81) ;  /* 0x0000013000007945 */ /* 0x000fd80003800200 */
[----:B------:R-:W-:Y:S01]  /*5310*/  @!P0 IMAD.MOV.U32 R4, RZ, RZ, R0 ;  /* 0x000000ffff048224 */ /* 0x000fe200078e0000 */
[----:B0-----:R-:W-:Y:S06]  /*5320*/  @!P0 BRA `(.L_x_82) ;  /* 0x0000000000408947 */ /* 0x001fec0003800000 */
[----:B------:R-:W-:-:S13]  /*5330*/  FSETP.GEU.FTZ.AND P0, PT, R0, RZ, PT ;  /* 0x000000ff0000720b */ /* 0x000fda0003f1e000 */
[----:B------:R-:W-:Y:S01]  /*5340*/  @!P0 MOV R4, 0x7fffffff ;  /* 0x7fffffff00048802 */ /* 0x000fe20000000f00 */
[----:B------:R-:W-:Y:S06]  /*5350*/  @!P0 BRA `(.L_x_82) ;  /* 0x0000000000348947 */ /* 0x000fec0003800000 */
[----:B------:R-:W-:-:S13]  /*5360*/  FSETP.GTU.FTZ.AND P0, PT, |R0|, +INF , PT ;  /* 0x7f8000000000780b */ /* 0x000fda0003f1c200 */
[----:B------:R-:W-:Y:S01]  /*5370*/  @P0 FADD.FTZ R4, R0, 1 ;  /* 0x3f80000000040421 */ /* 0x000fe20000010000 */
[----:B------:R-:W-:Y:S06]  /*5380*/  @P0 BRA `(.L_x_82) ;  /* 0x0000000000280947 */ /* 0x000fec0003800000 */
[----:B------:R-:W-:-:S13]  /*5390*/  FSETP.NEU.FTZ.AND P0, PT, |R0|, +INF , PT ;  /* 0x7f8000000000780b */ /* 0x000fda0003f1d200 */
[----:B------:R-:W-:-:S04]  /*53a0*/  @P0 FFMA R2, R0, 1.84467440737095516160e+19, RZ ;  /* 0x5f80000000020823 */ /* 0x000fc800000000ff */
[----:B------:R-:W0:Y:S02]  /*53b0*/  @P0 MUFU.RSQ R3, R2 ;  /* 0x0000000200030308 */ /* 0x000e240000001400 */
[----:B0-----:R-:W-:Y:S01]  /*53c0*/  @P0 FMUL.FTZ R5, R2, R3 ;  /* 0x0000000302050220 */ /* 0x001fe20000410000 */
[----:B------:R-:W-:-:S03]  /*53d0*/  @P0 FMUL.FTZ R3, R3, 0.5 ;  /* 0x3f00000003030820 */ /* 0x000fc60000410000 */
[----:B------:R-:W-:-:S04]  /*53e0*/  @P0 FADD.FTZ R4, -R5, -RZ ;  /* 0x800000ff05040221 */ /* 0x000fc80000010100 */
[----:B------:R-:W-:Y:S01]  /*53f0*/  @P0 FFMA R6, R5, R4, R2 ;  /* 0x0000000405060223 */ /* 0x000fe20000000002 */
[----:B------:R-:W-:-:S03]  /*5400*/  @!P0 IMAD.MOV.U32 R4, RZ, RZ, R0 ;  /* 0x000000ffff048224 */ /* 0x000fc600078e0000 */
[----:B------:R-:W-:-:S04]  /*5410*/  @P0 FFMA R3, R6, R3, R5 ;  /* 0x0000000306030223 */ /* 0x000fc80000000005 */
[----:B------:R-:W-:-:S07]  /*5420*/  @P0 FMUL.FTZ R4, R3, 2.3283064365386962891e-10 ;  /* 0x2f80000003040820 */ /* 0x000fce0000410000 */
.L_x_82:
[----:B------:R-:W-:Y:S05]  /*5430*/  BSYNC.RECONVERGENT B0 ;  /* 0x0000000000007941 */ /* 0x000fea0003800200 */
.L_x_81:
[----:B------:R0:W2:Y:S02]  /*5440*/  LDL R2, [R1] ;  /* 0x0000000001027983 */ /* 0x0000a40000100800 */
[----:B0-----:R-:W-:Y:S01]  /*5450*/  IADD3 R1, PT, PT, R1, 0x8, RZ ;  /* 0x0000000801017810 */ /* 0x001fe20007ffe0ff */
[----:B--2---:R-:W-:Y:S06]  /*5460*/  RET.REL.NODEC R20 `(_Z19heston_exact_kernelPfP17curandStateXORWOW) ;  /* 0xffffffa814e47950 */ /* 0x004fec0003c3ffff */
        .weak           $__internal_4_$__cuda_sm3x_div_rn_noftz_f32_slowpath
        .type           $__internal_4_$__cuda_sm3x_div_rn_noftz_f32_slowpath,@function
        .size           $__internal_4_$__cuda_sm3x_div_rn_noftz_f32_slowpath,(.L_x_109 - $__internal_4_$__cuda_sm3x_div_rn_noftz_f32_slowpath)
$__internal_4_$__cuda_sm3x_div_rn_noftz_f32_slowpath:
[----:B------:R-:W-:Y:S01]  /*5470*/  SHF.R.U32.HI R5, RZ, 0x17, R3 ;  /* 0x00000017ff057819 */ /* 0x000fe20000011603 */
[----:B------:R-:W-:Y:S01]  /*5480*/  BSSY.RECONVERGENT B1, `(.L_x_83) ;  /* 0x0000062000017945 */ /* 0x000fe20003800200 */
[----:B------:R-:W-:Y:S02]  /*5490*/  SHF.R.U32.HI R4, RZ, 0x17, R0 ;  /* 0x00000017ff047819 */ /* 0x000fe40000011600 */
[----:B------:R-:W-:Y:S02]  /*54a0*/  LOP3.LUT R10, R5, 0xff, RZ, 0xc0, !PT ;  /* 0x000000ff050a7812 */ /* 0x000fe400078ec0ff */
[----:B------:R-:W-:-:S03]  /*54b0*/  LOP3.LUT R8, R4, 0xff, RZ, 0xc0, !PT ;  /* 0x000000ff04087812 */ /* 0x000fc600078ec0ff */
[----:B------:R-:W-:Y:S01]  /*54c0*/  VIADD R6, R10, 0xffffffff ;  /* 0xffffffff0a067836 */ /* 0x000fe20000000000 */
[----:B------:R-:W-:-:S04]  /*54d0*/  IADD3 R5, PT, PT, R8, -0x1, RZ ;  /* 0xffffffff08057810 */ /* 0x000fc80007ffe0ff */
[----:B------:R-:W-:-:S04]  /*54e0*/  ISETP.GT.U32.AND P0, PT, R6, 0xfd, PT ;  /* 0x000000fd0600780c */ /* 0x000fc80003f04070 */
[----:B------:R-:W-:-:S13]  /*54f0*/  ISETP.GT.U32.OR P0, PT, R5, 0xfd, P0 ;  /* 0x000000fd0500780c */ /* 0x000fda0000704470 */
[----:B------:R-:W-:Y:S01]  /*5500*/  @!P0 IMAD.MOV.U32 R4, RZ, RZ, RZ ;  /* 0x000000ffff048224 */ /* 0x000fe200078e00ff */
[----:B------:R-:W-:Y:S06]  /*5510*/  @!P0 BRA `(.L_x_84) ;  /* 0x00000000005c8947 */ /* 0x000fec0003800000 */
[----:B------:R-:W-:Y:S02]  /*5520*/  FSETP.GTU.FTZ.AND P0, PT, |R0|, +INF , PT ;  /* 0x7f8000000000780b */ /* 0x000fe40003f1c200 */
[----:B------:R-:W-:-:S04]  /*5530*/  FSETP.GTU.FTZ.AND P1, PT, |R3|, +INF , PT ;  /* 0x7f8000000300780b */ /* 0x000fc80003f3c200 */
[----:B------:R-:W-:-:S13]  /*5540*/  PLOP3.LUT P0, PT, P0, P1, PT, 0xf8, 0x8f ;  /* 0x00000000008f781c */ /* 0x000fda0000703f70 */
[----:B------:R-:W-:Y:S05]  /*5550*/  @P0 BRA `(.L_x_85) ;  /* 0x00000004004c0947 */ /* 0x000fea0003800000 */
[----:B------:R-:W-:-:S13]  /*5560*/  LOP3.LUT P0, RZ, R3, 0x7fffffff, R0, 0xc8, !PT ;  /* 0x7fffffff03ff7812 */ /* 0x000fda000780c800 */
[----:B------:R-:W-:Y:S05]  /*5570*/  @!P0 BRA `(.L_x_86) ;  /* 0x00000004003c8947 */ /* 0x000fea0003800000 */
[C---:B------:R-:W-:Y:S02]  /*5580*/  FSETP.NEU.FTZ.AND P2, PT, |R0|.reuse, +INF , PT ;  /* 0x7f8000000000780b */ /* 0x040fe40003f5d200 */
[----:B------:R-:W-:Y:S02]  /*5590*/  FSETP.NEU.FTZ.AND P1, PT, |R3|, +INF , PT ;  /* 0x7f8000000300780b */ /* 0x000fe40003f3d200 */
[----:B------:R-:W-:-:S11]  /*55a0*/  FSETP.NEU.FTZ.AND P0, PT, |R0|, +INF , PT ;  /* 0x7f8000000000780b */ /* 0x000fd60003f1d200 */
[----:B------:R-:W-:Y:S05]  /*55b0*/  @!P1 BRA !P2, `(.L_x_86) ;  /* 0x00000004002c9947 */ /* 0x000fea0005000000 */
[----:B------:R-:W-:-:S04]  /*55c0*/  LOP3.LUT P2, RZ, R0, 0x7fffffff, RZ, 0xc0, !PT ;  /* 0x7fffffff00ff7812 */ /* 0x000fc8000784c0ff */
[----:B------:R-:W-:-:S13]  /*55d0*/  PLOP3.LUT P1, PT, P1, P2, PT, 0x2f, 0xf2 ;  /* 0x0000000000f2781c */ /* 0x000fda0000f24577 */
[----:B------:R-:W-:Y:S05]  /*55e0*/  @P1 BRA `(.L_x_87) ;  /* 0x0000000400181947 */ /* 0x000fea0003800000 */
[----:B------:R-:W-:-:S04]  /*55f0*/  LOP3.LUT P1, RZ, R3, 0x7fffffff, RZ, 0xc0, !PT ;  /* 0x7fffffff03ff7812 */ /* 0x000fc8000782c0ff */
[----:B------:R-:W-:-:S13]  /*5600*/  PLOP3.LUT P0, PT, P0, P1, PT, 0x2f, 0xf2 ;  /* 0x0000000000f2781c */ /* 0x000fda0000702577 */
[----:B------:R-:W-:Y:S05]  /*5610*/  @P0 BRA `(.L_x_88) ;  /* 0x0000000400000947 */ /* 0x000fea0003800000 */
[----:B------:R-:W-:Y:S02]  /*5620*/  ISETP.GE.AND P0, PT, R5, RZ, PT ;  /* 0x000000ff0500720c */ /* 0x000fe40003f06270 */
[----:B------:R-:W-:-:S11]  /*5630*/  ISETP.GE.AND P1, PT, R6, RZ, PT ;  /* 0x000000ff0600720c */ /* 0x000fd60003f26270 */
[----:B------:R-:W-:Y:S01]  /*5640*/  @P0 MOV R4, RZ ;  /* 0x000000ff00040202 */ /* 0x000fe20000000f00 */
[----:B------:R-:W-:Y:S02]  /*5650*/  @!P0 IMAD.MOV.U32 R4, RZ, RZ, -0x40 ;  /* 0xffffffc0ff048424 */ /* 0x000fe400078e00ff */
[----:B------:R-:W-:Y:S01]  /*5660*/  @!P0 FFMA R0, R0, 1.84467440737095516160e+19, RZ ;  /* 0x5f80000000008823 */ /* 0x000fe200000000ff */
[----:B------:R-:W-:Y:S02]  /*5670*/  @!P1 FFMA R3, R3, 1.84467440737095516160e+19, RZ ;  /* 0x5f80000003039823 */ /* 0x000fe400000000ff */
[----:B------:R-:W-:-:S07]  /*5680*/  @!P1 IADD3 R4, PT, PT, R4, 0x40, RZ ;  /* 0x0000004004049810 */ /* 0x000fce0007ffe0ff */
.L_x_84:
[----:B------:R-:W-:Y:S01]  /*5690*/  LEA R6, R10, 0xc0800000, 0x17 ;  /* 0xc08000000a067811 */ /* 0x000fe200078eb8ff */
[----:B------:R-:W-:Y:S04]  /*56a0*/  BSSY.RECONVERGENT B2, `(.L_x_89) ;  /* 0x0000036000027945 */ /* 0x000fe80003800200 */
[----:B------:R-:W-:Y:S01]  /*56b0*/  IMAD.IADD R6, R3, 0x1, -R6 ;  /* 0x0000000103067824 */ /* 0x000fe200078e0a06 */
[----:B------:R-:W-:-:S03]  /*56c0*/  IADD3 R3, PT, PT, R8, -0x7f, RZ ;  /* 0xffffff8108037810 */ /* 0x000fc60007ffe0ff */
[----:B------:R-:W0:Y:S01]  /*56d0*/  MUFU.RCP R5, R6 ;  /* 0x0000000600057308 */ /* 0x000e220000001000 */
[----:B------:R-:W-:Y:S01]  /*56e0*/  FADD.FTZ R7, -R6, -RZ ;  /* 0x800000ff06077221 */ /* 0x000fe20000010100 */
[C---:B------:R-:W-:Y:S01]  /*56f0*/  IMAD R0, R3.reuse, -0x800000, R0 ;  /* 0xff80000003007824 */ /* 0x040fe200078e0200 */
[----:B------:R-:W-:-:S05]  /*5700*/  IADD3 R3, PT, PT, R3, 0x7f, -R10 ;  /* 0x0000007f03037810 */ /* 0x000fca0007ffe80a */
[----:B------:R-:W-:Y:S02]  /*5710*/  IMAD.IADD R3, R3, 0x1, R4 ;  /* 0x0000000103037824 */ /* 0x000fe400078e0204 */
[----:B0-----:R-:W-:-:S04]  /*5720*/  FFMA R8, R5, R7, 1 ;  /* 0x3f80000005087423 */ /* 0x001fc80000000007 */
[----:B------:R-:W-:-:S04]  /*5730*/  FFMA R12, R5, R8, R5 ;  /* 0x00000008050c7223 */ /* 0x000fc80000000005 */
[----:B------:R-:W-:-:S04]  /*5740*/  FFMA R5, R0, R12, RZ ;  /* 0x0000000c00057223 */ /* 0x000fc800000000ff */
[----:B------:R-:W-:-:S04]  /*5750*/  FFMA R8, R7, R5, R0 ;  /* 0x0000000507087223 */ /* 0x000fc80000000000 */
[----:B------:R-:W-:-:S04]  /*5760*/  FFMA R11, R12, R8, R5 ;  /* 0x000000080c0b7223 */ /* 0x000fc80000000005 */
[----:B------:R-:W-:-:S04]  /*5770*/  FFMA R8, R7, R11, R0 ;  /* 0x0000000b07087223 */ /* 0x000fc80000000000 */
[----:B------:R-:W-:-:S05]  /*5780*/  FFMA R5, R12, R8, R11 ;  /* 0x000000080c057223 */ /* 0x000fca000000000b */
[----:B------:R-:W-:-:S04]  /*5790*/  SHF.R.U32.HI R0, RZ, 0x17, R5 ;  /* 0x00000017ff007819 */ /* 0x000fc80000011605 */
[----:B------:R-:W-:-:S04]  /*57a0*/  LOP3.LUT R0, R0, 0xff, RZ, 0xc0, !PT ;  /* 0x000000ff00007812 */ /* 0x000fc800078ec0ff */
[----:B------:R-:W-:-:S05]  /*57b0*/  IADD3 R6, PT, PT, R0, R3, RZ ;  /* 0x0000000300067210 */ /* 0x000fca0007ffe0ff */
[----:B------:R-:W-:-:S05]  /*57c0*/  VIADD R0, R6, 0xffffffff ;  /* 0xffffffff06007836 */ /* 0x000fca0000000000 */
[----:B------:R-:W-:-:S13]  /*57d0*/  ISETP.GE.U32.AND P0, PT, R0, 0xfe, PT ;  /* 0x000000fe0000780c */ /* 0x000fda0003f06070 */
[----:B------:R-:W-:Y:S05]  /*57e0*/  @!P0 BRA `(.L_x_90) ;  /* 0x0000000000808947 */ /* 0x000fea0003800000 */
[----:B------:R-:W-:-:S13]  /*57f0*/  ISETP.GT.AND P0, PT, R6, 0xfe, PT ;  /* 0x000000fe0600780c */ /* 0x000fda0003f04270 */
[----:B------:R-:W-:Y:S05]  /*5800*/  @P0 BRA `(.L_x_91) ;  /* 0x00000000006c0947 */ /* 0x000fea0003800000 */
[----:B------:R-:W-:-:S13]  /*5810*/  ISETP.GE.AND P0, PT, R6, 0x1, PT ;  /* 0x000000010600780c */ /* 0x000fda0003f06270 */
[----:B------:R-:W-:Y:S05]  /*5820*/  @P0 BRA `(.L_x_92) ;  /* 0x0000000000740947 */ /* 0x000fea0003800000 */
[----:B------:R-:W-:Y:S02]  /*5830*/  ISETP.GE.AND P0, PT, R6, -0x18, PT ;  /* 0xffffffe80600780c */ /* 0x000fe40003f06270 */
[----:B------:R-:W-:-:S11]  /*5840*/  LOP3.LUT R5, R5, 0x80000000, RZ, 0xc0, !PT ;  /* 0x8000000005057812 */ /* 0x000fd600078ec0ff */
[----:B------:R-:W-:Y:S05]  /*5850*/  @!P0 BRA `(.L_x_92) ;  /* 0x0000000000688947 */ /* 0x000fea0003800000 */
[-CC-:B------:R-:W-:Y:S01]  /*5860*/  FFMA.RZ R0, R12, R8.reuse, R11.reuse ;  /* 0x000000080c007223 */ /* 0x180fe2000000c00b */
[----:B------:R-:W-:Y:S01]  /*5870*/  IADD3 R7, PT, PT, R6, 0x20, RZ ;  /* 0x0000002006077810 */ /* 0x000fe20007ffe0ff */
[-CC-:B------:R-:W-:Y:S01]  /*5880*/  FFMA.RM R3, R12, R8.reuse, R11.reuse ;  /* 0x000000080c037223 */ /* 0x180fe2000000400b */
[----:B------:R-:W-:Y:S02]  /*5890*/  ISETP.NE.AND P2, PT, R6, RZ, PT ;  /* 0x000000ff0600720c */ /* 0x000fe40003f45270 */
[----:B------:R-:W-:Y:S01]  /*58a0*/  LOP3.LUT R4, R0, 0x7fffff, RZ, 0xc0, !PT ;  /* 0x007fffff00047812 */ /* 0x000fe200078ec0ff */
[----:B------:R-:W-:Y:S01]  /*58b0*/  FFMA.RP R0, R12, R8, R11 ;  /* 0x000000080c007223 */ /* 0x000fe2000000800b */
[----:B------:R-:W-:Y:S01]  /*58c0*/  ISETP.NE.AND P1, PT, R6, RZ, PT ;  /* 0x000000ff0600720c */ /* 0x000fe20003f25270 */
[----:B------:R-:W-:Y:S01]  /*58d0*/  IMAD.MOV R6, RZ, RZ, -R6 ;  /* 0x000000ffff067224 */ /* 0x000fe200078e0a06 */
[----:B------:R-:W-:Y:S02]  /*58e0*/  LOP3.LUT R4, R4, 0x800000, RZ, 0xfc, !PT ;  /* 0x0080000004047812 */ /* 0x000fe400078efcff */
[----:B------:R-:W-:-:S02]  /*58f0*/  FSETP.NEU.FTZ.AND P0, PT, R0, R3, PT ;  /* 0x000000030000720b */ /* 0x000fc40003f1d000 */
[----:B------:R-:W-:Y:S02]  /*5900*/  SHF.L.U32 R7, R4, R7, RZ ;  /* 0x0000000704077219 */ /* 0x000fe400000006ff */
[----:B------:R-:W-:Y:S02]  /*5910*/  SEL R3, R6, RZ, P2 ;  /* 0x000000ff06037207 */ /* 0x000fe40001000000 */
[----:B------:R-:W-:Y:S02]  /*5920*/  ISETP.NE.AND P1, PT, R7, RZ, P1 ;  /* 0x000000ff0700720c */ /* 0x000fe40000f25270 */
[----:B------:R-:W-:Y:S02]  /*5930*/  SHF.R.U32.HI R3, RZ, R3, R4 ;  /* 0x00000003ff037219 */ /* 0x000fe40000011604 */
[----:B------:R-:W-:Y:S02]  /*5940*/  PLOP3.LUT P0, PT, P0, P1, PT, 0xf8, 0x8f ;  /* 0x00000000008f781c */ /* 0x000fe40000703f70 */
[----:B------:R-:W-:-:S02]  /*5950*/  SHF.R.U32.HI R7, RZ, 0x1, R3 ;  /* 0x00000001ff077819 */ /* 0x000fc40000011603 */
[----:B------:R-:W-:-:S04]  /*5960*/  SEL R0, RZ, 0x1, !P0 ;  /* 0x00000001ff007807 */ /* 0x000fc80004000000 */
[----:B------:R-:W-:-:S04]  /*5970*/  LOP3.LUT R0, R0, 0x1, R7, 0xf8, !PT ;  /* 0x0000000100007812 */ /* 0x000fc800078ef807 */
[----:B------:R-:W-:-:S04]  /*5980*/  LOP3.LUT R0, R0, R3, RZ, 0xc0, !PT ;  /* 0x0000000300007212 */ /* 0x000fc800078ec0ff */
[----:B------:R-:W-:-:S04]  /*5990*/  IADD3 R0, PT, PT, R7, R0, RZ ;  /* 0x0000000007007210 */ /* 0x000fc80007ffe0ff */
[----:B------:R-:W-:Y:S01]  /*59a0*/  LOP3.LUT R5, R0, R5, RZ, 0xfc, !PT ;  /* 0x0000000500057212 */ /* 0x000fe200078efcff */
[----:B------:R-:W-:Y:S06]  /*59b0*/  BRA `(.L_x_92) ;  /* 0x0000000000107947 */ /* 0x000fec0003800000 */
.L_x_91:
[----:B------:R-:W-:-:S04]  /*59c0*/  LOP3.LUT R5, R5, 0x80000000, RZ, 0xc0, !PT ;  /* 0x8000000005057812 */ /* 0x000fc800078ec0ff */
[----:B------:R-:W-:Y:S01]  /*59d0*/  LOP3.LUT R5, R5, 0x7f800000, RZ, 0xfc, !PT ;  /* 0x7f80000005057812 */ /* 0x000fe200078efcff */
[----:B------:R-:W-:Y:S06]  /*59e0*/  BRA `(.L_x_92) ;  /* 0x0000000000047947 */ /* 0x000fec0003800000 */
.L_x_90:
[----:B------:R-:W-:-:S07]  /*59f0*/  IMAD R5, R3, 0x800000, R5 ;  /* 0x0080000003057824 */ /* 0x000fce00078e0205 */
.L_x_92:
[----:B------:R-:W-:Y:S05]  /*5a00*/  BSYNC.RECONVERGENT B2 ;  /* 0x0000000000027941 */ /* 0x000fea0003800200 */
.L_x_89:
[----:B------:R-:W-:Y:S05]  /*5a10*/  BRA `(.L_x_93) ;  /* 0x0000000000207947 */ /* 0x000fea0003800000 */
.L_x_88:
[----:B------:R-:W-:-:S04]  /*5a20*/  LOP3.LUT R0, R3, 0x80000000, R0, 0x48, !PT ;  /* 0x8000000003007812 */ /* 0x000fc800078e4800 */
[----:B------:R-:W-:Y:S01]  /*5a30*/  LOP3.LUT R5, R0, 0x7f800000, RZ, 0xfc, !PT ;  /* 0x7f80000000057812 */ /* 0x000fe200078efcff */
[----:B------:R-:W-:Y:S06]  /*5a40*/  BRA `(.L_x_93) ;  /* 0x0000000000147947 */ /* 0x000fec0003800000 */
.L_x_87:
[----:B------:R-:W-:Y:S01]  /*5a50*/  LOP3.LUT R5, R3, 0x80000000, R0, 0x48, !PT ;  /* 0x8000000003057812 */ /* 0x000fe200078e4800 */
[----:B------:R-:W-:Y:S06]  /*5a60*/  BRA `(.L_x_93) ;  /* 0x00000000000c7947 */ /* 0x000fec0003800000 */
.L_x_86:
[----:B------:R-:W0:Y:S01]  /*5a70*/  MUFU.RSQ R5, -QNAN ;  /* 0xffc0000000057908 */ /* 0x000e220000001400 */
[----:B------:R-:W-:Y:S05]  /*5a80*/  BRA `(.L_x_93) ;  /* 0x0000000000047947 */ /* 0x000fea0003800000 */
.L_x_85:
[----:B------:R-:W-:-:S07]  /*5a90*/  FADD.FTZ R5, R0, R3 ;  /* 0x0000000300057221 */ /* 0x000fce0000010000 */
.L_x_93:
[----:B------:R-:W-:Y:S05]  /*5aa0*/  BSYNC.RECONVERGENT B1 ;  /* 0x0000000000017941 */ /* 0x000fea0003800200 */
.L_x_83:
[----:B0-----:R-:W-:Y:S01]  /*5ab0*/  MOV R14, R5 ;  /* 0x00000005000e7202 */ /* 0x001fe20000000f00 */
[----:B------:R-:W-:Y:S02]  /*5ac0*/  HFMA2 R5, -RZ, RZ, 0, 0 ;  /* 0x00000000ff057431 */ /* 0x000fe400000001ff */
[----:B------:R-:W-:-:S04]  /*5ad0*/  IMAD.MOV.U32 R4, RZ, RZ, R9 ;  /* 0x000000ffff047224 */ /* 0x000fc800078e0009 */
[----:B------:R-:W-:Y:S05]  /*5ae0*/  RET.REL.NODEC R4 `(_Z19heston_exact_kernelPfP17curandStateXORWOW) ;  /* 0xffffffa404447950 */ /* 0x000fea0003c3ffff */
.L_x_94:
        /* <DEDUP_REMOVED lines=9> */
.L_x_109:


//--------------------- .text._Z15init_rng_kernelP17curandStateXORWOWm --------------------------
	.section	.text._Z15init_rng_kernelP17curandStateXORWOWm,"ax",@progbits
	.align	128
        .global         _Z15init_rng_kernelP17curandStateXORWOWm
        .type           _Z15init_rng_kernelP17curandStateXORWOWm,@function
        .size           _Z15init_rng_kernelP17curandStateXORWOWm,(.L_x_112 - _Z15init_rng_kernelP17curandStateXORWOWm)
        .other          _Z15init_rng_kernelP17curandStateXORWOWm,@"STO_CUDA_ENTRY STV_DEFAULT"
_Z15init_rng_kernelP17curandStateXORWOWm:
.text._Z15init_rng_kernelP17curandStateXORWOWm:
[----:B------:R-:W-:Y:S01]  /*0000*/  LDC R1, c[0x0][0x37c] ;  /* 0x0000df00ff017b82 */ /* 0x000fe20000000800 */
[----:B------:R-:W0:Y:S07]  /*0010*/  S2R R0, SR_TID.X ;  /* 0x0000000000007919 */ /* 0x000e2e0000002100 */
[----:B------:R-:W0:Y:S08]  /*0020*/  S2UR UR4, SR_CTAID.X ;  /* 0x00000000000479c3 */ /* 0x000e300000002500 */
[----:B------:R-:W0:Y:S02]  /*0030*/  LDC R13, c[0x0][0x360] ;  /* 0x0000d800ff0d7b82 */ /* 0x000e240000000800 */
[----:B0-----:R-:W-:-:S05]  /*0040*/  IMAD R13, R13, UR4, R0 ;  /* 0x000000040d0d7c24 */ /* 0x001fca000f8e0200 */
[----:B------:R-:W-:-:S13]  /*0050*/  ISETP.GT.AND P0, PT, R13, 0x3ffff, PT ;  /* 0x0003ffff0d00780c */ /* 0x000fda0003f04270 */
[----:B------:R-:W-:Y:S05]  /*0060*/  @P0 EXIT ;  /* 0x000000000000094d */ /* 0x000fea0003800000 */
[----:B------:R-:W0:Y:S01]  /*0070*/  LDC.64 R2, c[0x0][0x388] ;  /* 0x0000e200ff027b82 */ /* 0x000e220000000a00 */
[----:B------:R-:W1:Y:S01]  /*0080*/  LDCU.64 UR4, c[0x0][0x358] ;  /* 0x00006b00ff0477ac */ /* 0x000e620008000a00 */
[----:B------:R-:W-:Y:S01]  /*0090*/  ISETP.NE.AND P0, PT, R13, RZ, PT ;  /* 0x000000ff0d00720c */ /* 0x000fe20003f05270 */
[----:B------:R-:W-:Y:S05]  /*00a0*/  BSSY.RECONVERGENT B0, `(.L_x_95) ;  /* 0x00000e1000007945 */ /* 0x000fea0003800200 */
[----:B------:R-:W2:Y:S01]  /*00b0*/  LDC.64 R6, c[0x0][0x380] ;  /* 0x0000e000ff067b82 */ /* 0x000ea20000000a00 */
[----:B0-----:R-:W-:Y:S02]  /*00c0*/  LOP3.LUT R0, R2, 0xaad26b49, RZ, 0x3c, !PT ;  /* 0xaad26b4902007812 */ /* 0x001fe400078e3cff */
[----:B------:R-:W-:-:S03]  /*00d0*/  LOP3.LUT R2, R3, 0xf7dcefdd, RZ, 0x3c, !PT ;  /* 0xf7dcefdd03027812 */ /* 0x000fc600078e3cff */
[----:B------:R-:W-:Y:S02]  /*00e0*/  IMAD R0, R0, 0x4182bed5, RZ ;  /* 0x4182bed500007824 */ /* 0x000fe400078e02ff */
[----:B------:R-:W-:Y:S02]  /*00f0*/  IMAD R3, R2, -0x658354e5, RZ ;  /* 0x9a7cab1b02037824 */ /* 0x000fe400078e02ff */
[----:B--2---:R-:W-:Y:S01]  /*0100*/  IMAD.WIDE R6, R13, 0x30, R6 ;  /* 0x000000300d067825 */ /* 0x004fe200078e0206 */
[C---:B------:R-:W-:Y:S02]  /*0110*/  LOP3.LUT R8, R0.reuse, 0x159a55e5, RZ, 0x3c, !PT ;  /* 0x159a55e500087812 */ /* 0x040fe400078e3cff */
[C---:B------:R-:W-:Y:S01]  /*0120*/  IADD3 R4, PT, PT, R0.reuse, 0x64f0c9, R3 ;  /* 0x0064f0c900047810 */ /* 0x040fe20007ffe003 */
[C---:B------:R-:W-:Y:S01]  /*0130*/  VIADD R5, R0.reuse, 0x75bcd15 ;  /* 0x075bcd1500057836 */ /* 0x040fe20000000000 */
[----:B------:R-:W-:Y:S01]  /*0140*/  LOP3.LUT R10, R3, 0x5491333, RZ, 0x3c, !PT ;  /* 0x05491333030a7812 */ /* 0x000fe200078e3cff */
[----:B------:R-:W-:-:S02]  /*0150*/  VIADD R11, R0, 0x583f19 ;  /* 0x00583f19000b7836 */ /* 0x000fc40000000000 */
[----:B------:R-:W-:Y:S01]  /*0160*/  VIADD R9, R3, 0x1f123bb5 ;  /* 0x1f123bb503097836 */ /* 0x000fe20000000000 */
[----:B-1----:R0:W-:Y:S04]  /*0170*/  STG.E.64 desc[UR4][R6.64], R4 ;  /* 0x0000000406007986 */ /* 0x0021e8000c101b04 */
[----:B------:R0:W-:Y:S04]  /*0180*/  STG.E.64 desc[UR4][R6.64+0x8], R8 ;  /* 0x0000080806007986 */ /* 0x0001e8000c101b04 */
[----:B------:R0:W-:Y:S01]  /*0190*/  STG.E.64 desc[UR4][R6.64+0x10], R10 ;  /* 0x0000100a06007986 */ /* 0x0001e2000c101b04 */
[----:B------:R-:W-:Y:S05]  /*01a0*/  @!P0 BRA `(.L_x_96) ;  /* 0x0000000c00408947 */ /* 0x000fea0003800000 */
[----:B------:R-:W-:Y:S01]  /*01b0*/  SHF.R.S32.HI R0, RZ, 0x1f, R13 ;  /* 0x0000001fff007819 */ /* 0x000fe2000001140d */
[----:B------:R-:W-:-:S07]  /*01c0*/  IMAD.MOV.U32 R12, RZ, RZ, RZ ;  /* 0x000000ffff0c7224 */ /* 0x000fce00078e00ff */
.L_x_102:
[----:B-1----:R-:W-:Y:S01]  /*01d0*/  LOP3.LUT R2, R13, 0x3, RZ, 0xc0, !PT ;  /* 0x000000030d027812 */ /* 0x002fe200078ec0ff */
[----:B------:R-:W-:Y:S03]  /*01e0*/  BSSY.RECONVERGENT B1, `(.L_x_97) ;  /* 0x00000c6000017945 */ /* 0x000fe60003800200 */
[----:B------:R-:W-:-:S04]  /*01f0*/  ISETP.NE.U32.AND P0, PT, R2, RZ, PT ;  /* 0x000000ff0200720c */ /* 0x000fc80003f05070 */
[----:B------:R-:W-:-:S13]  /*0200*/  ISETP.NE.AND.EX P0, PT, RZ, RZ, PT, P0 ;  /* 0x000000ffff00720c */ /* 0x000fda0003f05300 */
[----:B------:R-:W-:Y:S05]  /*0210*/  @!P0 BRA `(.L_x_98) ;  /* 0x0000000c00088947 */ /* 0x000fea0003800000 */
[----:B0-----:R-:W0:Y:S01]  /*0220*/  LDC.64 R8, c[0x4][RZ] ;  /* 0x01000000ff087b82 */ /* 0x001e220000000a00 */
[----:B------:R-:W-:Y:S02]  /*0230*/  IMAD.MOV.U32 R14, RZ, RZ, RZ ;  /* 0x000000ffff0e7224 */ /* 0x000fe400078e00ff */
[----:B0-----:R-:W-:-:S07]  /*0240*/  IMAD.WIDE.U32 R8, R12, 0xc80, R8 ;  /* 0x00000c800c087825 */ /* 0x001fce00078e0008 */
.L_x_101:
[----:B-1----:R-:W-:Y:S01]  /*0250*/  IMAD.MOV.U32 R15, RZ, RZ, RZ ;  /* 0x000000ffff0f7224 */ /* 0x002fe200078e00ff */
[----:B------:R-:W-:Y:S01]  /*0260*/  CS2R R2, SRZ ;  /* 0x0000000000027805 */ /* 0x000fe2000001ff00 */
[----:B------:R-:W-:Y:S01]  /*0270*/  IMAD.MOV.U32 R17, RZ, RZ, RZ ;  /* 0x000000ffff117224 */ /* 0x000fe200078e00ff */
[----:B------:R-:W-:-:S07]  /*0280*/  CS2R R4, SRZ ;  /* 0x0000000000047805 */ /* 0x000fce000001ff00 */
.L_x_100:
[----:B------:R-:W-:-:S05]  /*0290*/  IMAD.WIDE.U32 R10, R17, 0x4, R6 ;  /* 0x00000004110a7825 */ /* 0x000fca00078e0006 */
[----:B------:R0:W5:Y:S01]  /*02a0*/  LDG.E R16, desc[UR4][R10.64+0x4] ;  /* 0x000004040a107981 */ /* 0x000162000c1e1900 */
[----:B------:R-:W-:-:S07]  /*02b0*/  IMAD.MOV.U32 R19, RZ, RZ, RZ ;  /* 0x000000ffff137224 */ /* 0x000fce00078e00ff */
.L_x_99:
[----:B-----5:R-:W-:Y:S01]  /*02c0*/  SHF.R.U32.HI R24, RZ, R19, R16 ;  /* 0x00000013ff187219 */ /* 0x020fe20000011610 */
[----:B0-----:R-:W-:-:S03]  /*02d0*/  IMAD.SHL.U32 R10, R17, 0x20, RZ ;  /* 0x00000020110a7824 */ /* 0x001fc600078e00ff */
[----:B------:R-:W-:Y:S01]  /*02e0*/  LOP3.LUT R11, R24, 0x1, RZ, 0xc0, !PT ;  /* 0x00000001180b7812 */ /* 0x000fe200078ec0ff */
[----:B------:R-:W-:-:S03]  /*02f0*/  IMAD.IADD R10, R10, 0x1, R19 ;  /* 0x000000010a0a7824 */ /* 0x000fc600078e0213 */
[----:B------:R-:W-:Y:S01]  /*0300*/  ISETP.NE.U32.AND P0, PT, R11, 0x1, PT ;  /* 0x000000010b00780c */ /* 0x000fe20003f05070 */
[----:B------:R-:W-:-:S03]  /*0310*/  IMAD R11, R10, 0x5, RZ ;  /* 0x000000050a0b7824 */ /* 0x000fc600078e02ff */
[----:B------:R-:W-:Y:S01]  /*0320*/  R2P PR, R24, 0x7e ;  /* 0x0000007e18007804 */ /* 0x000fe20000000000 */
[----:B------:R-:W-:-:S08]  /*0330*/  IMAD.WIDE.U32 R10, R11, 0x4, R8 ;  /* 0x000000040b0a7825 */ /* 0x000fd000078e0008 */
[----:B------:R-:W2:Y:S04]  /*0340*/  @!P0 LDG.E R18, desc[UR4][R10.64] ;  /* 0x000000040a128981 */ /* 0x000ea8000c1e1900 */
[----:B------:R-:W3:Y:S04]  /*0350*/  @!P0 LDG.E R20, desc[UR4][R10.64+0x10] ;  /* 0x000010040a148981 */ /* 0x000ee8000c1e1900 */
[----:B------:R-:W4:Y:S04]  /*0360*/  @P1 LDG.E R22, desc[UR4][R10.64+0x14] ;  /* 0x000014040a161981 */ /* 0x000f28000c1e1900 */
[----:B------:R-:W4:Y:S04]  /*0370*/  @P2 LDG.E R26, desc[UR4][R10.64+0x28] ;  /* 0x000028040a1a2981 */ /* 0x000f28000c1e1900 */
[----:B------:R-:W4:Y:S04]  /*0380*/  @!P0 LDG.E R21, desc[UR4][R10.64+0x4] ;  /* 0x000004040a158981 */ /* 0x000f28000c1e1900 */
[----:B------:R-:W4:Y:S04]  /*0390*/  @!P0 LDG.E R23, desc[UR4][R10.64+0xc] ;  /* 0x00000c040a178981 */ /* 0x000f28000c1e1900 */
[----:B------:R-:W4:Y:S04]  /*03a0*/  @P1 LDG.E R25, desc[UR4][R10.64+0x18] ;  /* 0x000018040a191981 */ /* 0x000f28000c1e1900 */
[----:B------:R-:W4:Y:S04]  /*03b0*/  @P3 LDG.E R28, desc[UR4][R10.64+0x3c] ;  /* 0x00003c040a1c3981 */ /* 0x000f28000c1e1900 */
[----:B------:R-:W4:Y:S01]  /*03c0*/  @P6 LDG.E R27, desc[UR4][R10.64+0x7c] ;  /* 0x00007c040a1b6981 */ /* 0x000f22000c1e1900 */
[----:B--2---:R-:W-:-:S03]  /*03d0*/  @!P0 LOP3.LUT R15, R15, R18, RZ, 0x3c, !PT ;  /* 0x000000120f0f8212 */ /* 0x004fc600078e3cff */
[----:B------:R-:W2:Y:S01]  /*03e0*/  @!P0 LDG.E R18, desc[UR4][R10.64+0x8] ;  /* 0x000008040a128981 */ /* 0x000ea2000c1e1900 */
[----:B---3--:R-:W-:-:S03]  /*03f0*/  @!P0 LOP3.LUT R3, R3, R20, RZ, 0x3c, !PT ;  /* 0x0000001403038212 */ /* 0x008fc600078e3cff */
[----:B------:R-:W3:Y:S01]  /*0400*/  @P1 LDG.E R20, desc[UR4][R10.64+0x24] ;  /* 0x000024040a141981 */ /* 0x000ee2000c1e1900 */
[----:B----4-:R-:W-:-:S03]  /*0410*/  @P1 LOP3.LUT R15, R15, R22, RZ, 0x3c, !PT ;  /* 0x000000160f0f1212 */ /* 0x010fc600078e3cff */
[----:B------:R-:W4:Y:S01]  /*0420*/  @P2 LDG.E R22, desc[UR4][R10.64+0x38] ;  /* 0x000038040a162981 */ /* 0x000f22000c1e1900 */
[----:B------:R-:W-:-:S03]  /*0430*/  @P2 LOP3.LUT R15, R15, R26, RZ, 0x3c, !PT ;  /* 0x0000001a0f0f2212 */ /* 0x000fc600078e3cff */
[----:B------:R-:W4:Y:S01]  /*0440*/  @P4 LDG.E R26, desc[UR4][R10.64+0x50] ;  /* 0x000050040a1a4981 */ /* 0x000f22000c1e1900 */
[----:B------:R-:W-:-:S03]  /*0450*/  @!P0 LOP3.LUT R4, R4, R21, RZ, 0x3c, !PT ;  /* 0x0000001504048212 */ /* 0x000fc600078e3cff */
[----:B------:R-:W4:Y:S01]  /*0460*/  @P1 LDG.E R21, desc[UR4][R10.64+0x20] ;  /* 0x000020040a151981 */ /* 0x000f22000c1e1900 */
[----:B------:R-:W-:-:S03]  /*0470*/  @!P0 LOP3.LUT R2, R2, R23, RZ, 0x3c, !PT ;  /* 0x0000001702028212 */ /* 0x000fc600078e3cff */
[----:B------:R-:W4:Y:S01]  /*0480*/  @P2 LDG.E R23, desc[UR4][R10.64+0x2c] ;  /* 0x00002c040a172981 */ /* 0x000f22000c1e1900 */
[----:B------:R-:W-:-:S03]  /*0490*/  @P1 LOP3.LUT R4, R4, R25, RZ, 0x3c, !PT ;  /* 0x0000001904041212 */ /* 0x000fc600078e3cff */
[----:B------:R-:W4:Y:S01]  /*04a0*/  @P2 LDG.E R25, desc[UR4][R10.64+0x34] ;  /* 0x000034040a192981 */ /* 0x000f22000c1e1900 */
[----:B--2---:R-:W-:-:S03]  /*04b0*/  @!P0 LOP3.LUT R5, R5, R18, RZ, 0x3c, !PT ;  /* 0x0000001205058212 */ /* 0x004fc600078e3cff */
[----:B------:R-:W2:Y:S01]  /*04c0*/  @P1 LDG.E R18, desc[UR4][R10.64+0x1c] ;  /* 0x00001c040a121981 */ /* 0x000ea2000c1e1900 */
[----:B---3--:R-:W-:-:S03]  /*04d0*/  @P1 LOP3.LUT R3, R3, R20, RZ, 0x3c, !PT ;  /* 0x0000001403031212 */ /* 0x008fc600078e3cff */
[----:B------:R-:W3:Y:S01]  /*04e0*/  @P2 LDG.E R20, desc[UR4][R10.64+0x30] ;  /* 0x000030040a142981 */ /* 0x000ee2000c1e1900 */
[----:B----4-:R-:W-:-:S03]  /*04f0*/  @P2 LOP3.LUT R3, R3, R22, RZ, 0x3c, !PT ;  /* 0x0000001603032212 */ /* 0x010fc600078e3cff */
[----:B------:R-:W4:Y:S01]  /*0500*/  @P3 LDG.E R22, desc[UR4][R10.64+0x4c] ;  /* 0x00004c040a163981 */ /* 0x000f22000c1e1900 */
[----:B------:R-:W-:-:S04]  /*0510*/  @P3 LOP3.LUT R15, R15, R28, RZ, 0x3c, !PT ;  /* 0x0000001c0f0f3212 */ /* 0x000fc800078e3cff */
[----:B------:R-:W-:Y:S02]  /*0520*/  @P4 LOP3.LUT R15, R15, R26, RZ, 0x3c, !PT ;  /* 0x0000001a0f0f4212 */ /* 0x000fe400078e3cff */
[----:B------:R-:W-:Y:S01]  /*0530*/  @P1 LOP3.LUT R2, R2, R21, RZ, 0x3c, !PT ;  /* 0x0000001502021212 */ /* 0x000fe200078e3cff */
[----:B------:R-:W4:Y:S04]  /*0540*/  @P5 LDG.E R26, desc[UR4][R10.64+0x64] ;  /* 0x000064040a1a5981 */ /* 0x000f28000c1e1900 */
[----:B------:R-:W4:Y:S01]  /*0550*/  @P3 LDG.E R21, desc[UR4][R10.64+0x40] ;  /* 0x000040040a153981 */ /* 0x000f22000c1e1900 */
[----:B------:R-:W-:Y:S02]  /*0560*/  @P2 LOP3.LUT R4, R4, R23, RZ, 0x3c, !PT ;  /* 0x0000001704042212 */ /* 0x000fe400078e3cff */
[----:B------:R-:W-:Y:S01]  /*0570*/  @P2 LOP3.LUT R2, R2, R25, RZ, 0x3c, !PT ;  /* 0x0000001902022212 */ /* 0x000fe200078e3cff */
[----:B------:R-:W4:Y:S04]  /*0580*/  @P3 LDG.E R23, desc[UR4][R10.64+0x48] ;  /* 0x000048040a173981 */ /* 0x000f28000c1e1900 */
[----:B------:R-:W4:Y:S01]  /*0590*/  @P4 LDG.E R25, desc[UR4][R10.64+0x54] ;  /* 0x000054040a194981 */ /* 0x000f22000c1e1900 */
[----:B--2---:R-:W-:-:S03]  /*05a0*/  @P1 LOP3.LUT R5, R5, R18, RZ, 0x3c, !PT ;  /* 0x0000001205051212 */ /* 0x004fc600078e3cff */
[----:B------:R-:W2:Y:S01]  /*05b0*/  @P3 LDG.E R18, desc[UR4][R10.64+0x44] ;  /* 0x000044040a123981 */ /* 0x000ea2000c1e1900 */
[----:B---3--:R-:W-:-:S03]  /*05c0*/  @P2 LOP3.LUT R5, R5, R20, RZ, 0x3c, !PT ;  /* 0x0000001405052212 */ /* 0x008fc600078e3cff */
[----:B------:R-:W3:Y:S01]  /*05d0*/  @P4 LDG.E R20, desc[UR4][R10.64+0x58] ;  /* 0x000058040a144981 */ /* 0x000ee2000c1e1900 */
[----:B----4-:R-:W-:-:S03]  /*05e0*/  @P3 LOP3.LUT R3, R3, R22, RZ, 0x3c, !PT ;  /* 0x0000001603033212 */ /* 0x010fc600078e3cff */
[----:B------:R-:W4:Y:S01]  /*05f0*/  @P4 LDG.E R22, desc[UR4][R10.64+0x60] ;  /* 0x000060040a164981 */ /* 0x000f22000c1e1900 */
[----:B------:R-:W-:Y:S02]  /*0600*/  LOP3.LUT P0, RZ, R24, 0x80, RZ, 0xc0, !PT ;  /* 0x0000008018ff7812 */ /* 0x000fe4000780c0ff */
[----:B------:R-:W-:Y:S02]  /*0610*/  @P5 LOP3.LUT R15, R15, R26, RZ, 0x3c, !PT ;  /* 0x0000001a0f0f5212 */ /* 0x000fe400078e3cff */
[----:B------:R-:W4:Y:S01]  /*0620*/  @P6 LDG.E R26, desc[UR4][R10.64+0x78] ;  /* 0x000078040a1a6981 */ /* 0x000f22000c1e1900 */
[----:B------:R-:W-:-:S03]  /*0630*/  @P3 LOP3.LUT R4, R4, R21, RZ, 0x3c, !PT ;  /* 0x0000001504043212 */ /* 0x000fc600078e3cff */
[----:B------:R-:W4:Y:S01]  /*0640*/  @P4 LDG.E R21, desc[UR4][R10.64+0x5c] ;  /* 0x00005c040a154981 */ /* 0x000f22000c1e1900 */
[----:B------:R-:W-:-:S03]  /*0650*/  @P3 LOP3.LUT R2, R2, R23, RZ, 0x3c, !PT ;  /* 0x0000001702023212 */ /* 0x000fc600078e3cff */
[----:B------:R-:W4:Y:S01]  /*0660*/  @P5 LDG.E R23, desc[UR4][R10.64+0x68] ;  /* 0x000068040a175981 */ /* 0x000f22000c1e1900 */
[----:B------:R-:W-:-:S03]  /*0670*/  @P4 LOP3.LUT R4, R4, R25, RZ, 0x3c, !PT ;  /* 0x0000001904044212 */ /* 0x000fc600078e3cff */
[----:B------:R-:W4:Y:S01]  /*0680*/  @P5 LDG.E R25, desc[UR4][R10.64+0x70] ;  /* 0x000070040a195981 */ /* 0x000f22000c1e1900 */
[----:B--2---:R-:W-:-:S03]  /*0690*/  @P3 LOP3.LUT R5, R5, R18, RZ, 0x3c, !PT ;  /* 0x0000001205053212 */ /* 0x004fc600078e3cff */
[----:B------:R-:W2:Y:S01]  /*06a0*/  @P5 LDG.E R18, desc[UR4][R10.64+0x6c] ;  /* 0x00006c040a125981 */ /* 0x000ea2000c1e1900 */
[----:B---3--:R-:W-:-:S03]  /*06b0*/  @P4 LOP3.LUT R5, R5, R20, RZ, 0x3c, !PT ;  /* 0x0000001405054212 */ /* 0x008fc600078e3cff */
[----:B------:R-:W3:Y:S01]  /*06c0*/  @P5 LDG.E R20, desc[UR4][R10.64+0x74] ;  /* 0x000074040a145981 */ /* 0x000ee2000c1e1900 */
[----:B----4-:R-:W-:-:S03]  /*06d0*/  @P4 LOP3.LUT R3, R3, R22, RZ, 0x3c, !PT ;  /* 0x0000001603034212 */ /* 0x010fc600078e3cff */
[----:B------:R-:W4:Y:S01]  /*06e0*/  @P0 LDG.E R22, desc[UR4][R10.64+0x8c] ;  /* 0x00008c040a160981 */ /* 0x000f22000c1e1900 */
[----:B------:R-:W-:-:S03]  /*06f0*/  @P6 LOP3.LUT R15, R15, R26, RZ, 0x3c, !PT ;  /* 0x0000001a0f0f6212 */ /* 0x000fc600078e3cff */
        /* <DEDUP_REMOVED lines=13> */
[----:B------:R-:W-:Y:S02]  /*07d0*/  @P6 LOP3.LUT R4, R4, R27, RZ, 0x3c, !PT ;  /* 0x0000001b04046212 */ /* 0x000fe400078e3cff */
[----:B------:R-:W-:Y:S02]  /*07e0*/  @P6 LOP3.LUT R2, R2, R21, RZ, 0x3c, !PT ;  /* 0x0000001502026212 */ /* 0x000fe400078e3cff */
[----:B------:R-:W-:Y:S02]  /*07f0*/  @P0 LOP3.LUT R4, R4, R23, RZ, 0x3c, !PT ;  /* 0x0000001704040212 */ /* 0x000fe400078e3cff */
[----:B------:R-:W-:Y:S02]  /*0800*/  @P0 LOP3.LUT R2, R2, R25, RZ, 0x3c, !PT ;  /* 0x0000001902020212 */ /* 0x000fe400078e3cff */
[----:B--2---:R-:W-:Y:S02]  /*0810*/  @P6 LOP3.LUT R5, R5, R18, RZ, 0x3c, !PT ;  /* 0x0000001205056212 */ /* 0x004fe400078e3cff */
[----:B---3--:R-:W-:-:S02]  /*0820*/  @P6 LOP3.LUT R3, R3, R20, RZ, 0x3c, !PT ;  /* 0x0000001403036212 */ /* 0x008fc400078e3cff */
[----:B----4-:R-:W-:Y:S02]  /*0830*/  @P0 LOP3.LUT R5, R5, R22, RZ, 0x3c, !PT ;  /* 0x0000001605050212 */ /* 0x010fe400078e3cff */
[----:B------:R-:W-:Y:S02]  /*0840*/  @P0 LOP3.LUT R3, R3, R26, RZ, 0x3c, !PT ;  /* 0x0000001a03030212 */ /* 0x000fe400078e3cff */
[----:B------:R-:W-:-:S13]  /*0850*/  R2P PR, R24.B1, 0x7f ;  /* 0x0000007f18007804 */ /* 0x000fda0000001000 */
[----:B------:R-:W2:Y:S04]  /*0860*/  @P0 LDG.E R18, desc[UR4][R10.64+0xa0] ;  /* 0x0000a0040a120981 */ /* 0x000ea8000c1e1900 */
[----:B------:R-:W3:Y:S04]  /*0870*/  @P1 LDG.E R22, desc[UR4][R10.64+0xb4] ;  /* 0x0000b4040a161981 */ /* 0x000ee8000c1e1900 */
[----:B------:R-:W4:Y:S04]  /*0880*/  @P2 LDG.E R26, desc[UR4][R10.64+0xc8] ;  /* 0x0000c8040a1a2981 */ /* 0x000f28000c1e1900 */
[----:B------:R-:W4:Y:S04]  /*0890*/  @P3 LDG.E R28, desc[UR4][R10.64+0xdc] ;  /* 0x0000dc040a1c3981 */ /* 0x000f28000c1e1900 */
[----:B------:R-:W4:Y:S04]  /*08a0*/  @P0 LDG.E R23, desc[UR4][R10.64+0xa4] ;  /* 0x0000a4040a170981 */ /* 0x000f28000c1e1900 */
[----:B------:R-:W4:Y:S04]  /*08b0*/  @P0 LDG.E R20, desc[UR4][R10.64+0xa8] ;  /* 0x0000a8040a140981 */ /* 0x000f28000c1e1900 */
[----:B------:R-:W4:Y:S04]  /*08c0*/  @P4 LDG.E R25, desc[UR4][R10.64+0xf0] ;  /* 0x0000f0040a194981 */ /* 0x000f28000c1e1900 */
        /* <DEDUP_REMOVED lines=21> */
[----:B------:R-:W-:Y:S02]  /*0a20*/  LOP3.LUT P0, RZ, R24, 0x8000, RZ, 0xc0, !PT ;  /* 0x0000800018ff7812 */ /* 0x000fe4000780c0ff */
[----:B----4-:R-:W-:Y:S01]  /*0a30*/  @P5 LOP3.LUT R15, R15, R26, RZ, 0x3c, !PT ;  /* 0x0000001a0f0f5212 */ /* 0x010fe200078e3cff */
[----:B------:R-:W4:Y:S04]  /*0a40*/  @P3 LDG.E R24, desc[UR4][R10.64+0xe4] ;  /* 0x0000e4040a183981 */ /* 0x000f28000c1e1900 */
[----:B------:R-:W2:Y:S01]  /*0a50*/  @P6 LDG.E R26, desc[UR4][R10.64+0x118] ;  /* 0x000118040a1a6981 */ /* 0x000ea2000c1e1900 */
        /* <DEDUP_REMOVED lines=8> */
[----:B---3--:R-:W-:-:S03]  /*0ae0*/  @P2 LOP3.LUT R3, R3, R22, RZ, 0x3c, !PT ;  /* 0x0000001603032212 */ /* 0x008fc600078e3cff */
[----:B------:R-:W3:Y:S01]  /*0af0*/  @P4 LDG.E R22, desc[UR4][R10.64+0x100] ;  /* 0x000100040a164981 */ /* 0x000ee2000c1e1900 */
[----:B--2---:R-:W-:-:S03]  /*0b00*/  @P6 LOP3.LUT R15, R15, R26, RZ, 0x3c, !PT ;  /* 0x0000001a0f0f6212 */ /* 0x004fc600078e3cff */
[----:B------:R-:W2:Y:S01]  /*0b10*/  @P0 LDG.E R26, desc[UR4][R10.64+0x12c] ;  /* 0x00012c040a1a0981 */ /* 0x000ea2000c1e1900 */
[----:B----4-:R-:W-:-:S03]  /*0b20*/  @P2 LOP3.LUT R2, R2, R23, RZ, 0x3c, !PT ;  /* 0x0000001702022212 */ /* 0x010fc600078e3cff */
[----:B------:R-:W4:Y:S01]  /*0b30*/  @P4 LDG.E R23, desc[UR4][R10.64+0xfc] ;  /* 0x0000fc040a174981 */ /* 0x000f22000c1e1900 */
[----:B------:R-:W-:-:S03]  /*0b40*/  @P2 LOP3.LUT R5, R5, R20, RZ, 0x3c, !PT ;  /* 0x0000001405052212 */ /* 0x000fc600078e3cff */
[----:B------:R-:W4:Y:S01]  /*0b50*/  @P4 LDG.E R20, desc[UR4][R10.64+0xf8] ;  /* 0x0000f8040a144981 */ /* 0x000f22000c1e1900 */
[----:B------:R-:W-:Y:S02]  /*0b60*/  @P3 LOP3.LUT R2, R2, R27, RZ, 0x3c, !PT ;  /* 0x0000001b02023212 */ /* 0x000fe400078e3cff */
[----:B------:R-:W-:Y:S01]  /*0b70*/  @P3 LOP3.LUT R4, R4, R25, RZ, 0x3c, !PT ;  /* 0x0000001904043212 */ /* 0x000fe200078e3cff */
[----:B------:R-:W4:Y:S01]  /*0b80*/  @P5 LDG.E R27, desc[UR4][R10.64+0x110] ;  /* 0x000110040a1b5981 */ /* 0x000f22000c1e1900 */
[----:B------:R-:W-:-:S03]  /*0b90*/  @P3 LOP3.LUT R5, R5, R24, RZ, 0x3c, !PT ;  /* 0x0000001805053212 */ /* 0x000fc600078e3cff */
[----:B------:R-:W4:Y:S04]  /*0ba0*/  @P5 LDG.E R25, desc[UR4][R10.64+0x108] ;  /* 0x000108040a195981 */ /* 0x000f28000c1e1900 */
        /* <DEDUP_REMOVED lines=19> */
[----:B------:R-:W-:-:S05]  /*0ce0*/  VIADD R19, R19, 0x10 ;  /* 0x0000001013137836 */ /* 0x000fca0000000000 */
[----:B------:R-:W-:Y:S02]  /*0cf0*/  ISETP.NE.AND P1, PT, R19, 0x20, PT ;  /* 0x000000201300780c */ /* 0x000fe40003f25270 */
[----:B------:R-:W-:Y:S02]  /*0d00*/  @P5 LOP3.LUT R3, R3, R18, RZ, 0x3c, !PT ;  /* 0x0000001203035212 */ /* 0x000fe400078e3cff */
[----:B------:R-:W-:Y:S02]  /*0d10*/  @P6 LOP3.LUT R4, R4, R21, RZ, 0x3c, !PT ;  /* 0x0000001504046212 */ /* 0x000fe400078e3cff */
[----:B---3--:R-:W-:-:S04]  /*0d20*/  @P6 LOP3.LUT R3, R3, R22, RZ, 0x3c, !PT ;  /* 0x0000001603036212 */ /* 0x008fc800078e3cff */
[----:B--2---:R-:W-:Y:S02]  /*0d30*/  @P0 LOP3.LUT R3, R3, R26, RZ, 0x3c, !PT ;  /* 0x0000001a03030212 */ /* 0x004fe400078e3cff */
[----:B----4-:R-:W-:Y:S02]  /*0d40*/  @P6 LOP3.LUT R2, R2, R23, RZ, 0x3c, !PT ;  /* 0x0000001702026212 */ /* 0x010fe400078e3cff */
[----:B------:R-:W-:Y:S02]  /*0d50*/  @P6 LOP3.LUT R5, R5, R20, RZ, 0x3c, !PT ;  /* 0x0000001405056212 */ /* 0x000fe400078e3cff */
[----:B------:R-:W-:Y:S02]  /*0d60*/  @P0 LOP3.LUT R2, R2, R27, RZ, 0x3c, !PT ;  /* 0x0000001b02020212 */ /* 0x000fe400078e3cff */
[----:B------:R-:W-:Y:S02]  /*0d70*/  @P0 LOP3.LUT R4, R4, R25, RZ, 0x3c, !PT ;  /* 0x0000001904040212 */ /* 0x000fe400078e3cff */
[----:B------:R-:W-:Y:S01]  /*0d80*/  @P0 LOP3.LUT R5, R5, R24, RZ, 0x3c, !PT ;  /* 0x0000001805050212 */ /* 0x000fe200078e3cff */
[----:B------:R-:W-:Y:S06]  /*0d90*/  @P1 BRA `(.L_x_99) ;  /* 0xfffffff400481947 */ /* 0x000fec000383ffff */
[----:B------:R-:W-:-:S05]  /*0da0*/  VIADD R17, R17, 0x1 ;  /* 0x0000000111117836 */ /* 0x000fca0000000000 */
[----:B------:R-:W-:-:S13]  /*0db0*/  ISETP.NE.AND P0, PT, R17, 0x5, PT ;  /* 0x000000051100780c */ /* 0x000fda0003f05270 */
[----:B------:R-:W-:Y:S05]  /*0dc0*/  @P0 BRA `(.L_x_100) ;  /* 0xfffffff400300947 */ /* 0x000fea000383ffff */
[----:B------:R1:W-:Y:S01]  /*0dd0*/  STG.E.64 desc[UR4][R6.64+0x8], R4 ;  /* 0x0000080406007986 */ /* 0x0003e2000c101b04 */
[----:B------:R-:W-:Y:S01]  /*0de0*/  VIADD R14, R14, 0x1 ;  /* 0x000000010e0e7836 */ /* 0x000fe20000000000 */
[----:B------:R-:W-:Y:S02]  /*0df0*/  LOP3.LUT R11, R13, 0x3, RZ, 0xc0, !PT ;  /* 0x000000030d0b7812 */ /* 0x000fe400078ec0ff */
[----:B------:R1:W-:Y:S02]  /*0e00*/  STG.E.64 desc[UR4][R6.64+0x10], R2 ;  /* 0x0000100206007986 */ /* 0x0003e4000c101b04 */
[----:B------:R-:W-:Y:S02]  /*0e10*/  ISETP.GE.U32.AND P0, PT, R14, R11, PT ;  /* 0x0000000b0e00720c */ /* 0x000fe40003f06070 */
[----:B------:R1:W-:Y:S11]  /*0e20*/  STG.E desc[UR4][R6.64+0x4], R15 ;  /* 0x0000040f06007986 */ /* 0x0003f6000c101904 */
[----:B------:R-:W-:Y:S05]  /*0e30*/  @!P0 BRA `(.L_x_101) ;  /* 0xfffffff400048947 */ /* 0x000fea000383ffff */
.L_x_98:
[----:B------:R-:W-:Y:S05]  /*0e40*/  BSYNC.RECONVERGENT B1 ;  /* 0x0000000000017941 */ /* 0x000fea0003800200 */
.L_x_97:
[C---:B------:R-:W-:Y:S01]  /*0e50*/  ISETP.GT.U32.AND P0, PT, R13.reuse, 0x3, PT ;  /* 0x000000030d00780c */ /* 0x040fe20003f04070 */
[----:B------:R-:W-:Y:S01]  /*0e60*/  VIADD R12, R12, 0x1 ;  /* 0x000000010c0c7836 */ /* 0x000fe20000000000 */
[--C-:B------:R-:W-:Y:S02]  /*0e70*/  SHF.R.U64 R13, R13, 0x2, R0.reuse ;  /* 0x000000020d0d7819 */ /* 0x100fe40000001200 */
[----:B------:R-:W-:Y:S02]  /*0e80*/  ISETP.GT.U32.AND.EX P0, PT, R0, RZ, PT, P0 ;  /* 0x000000ff0000720c */ /* 0x000fe40003f04100 */
[----:B------:R-:W-:-:S11]  /*0e90*/  SHF.R.U32.HI R0, RZ, 0x2, R0 ;  /* 0x00000002ff007819 */ /* 0x000fd60000011600 */
[----:B------:R-:W-:Y:S05]  /*0ea0*/  @P0 BRA `(.L_x_102) ;  /* 0xfffffff000c80947 */ /* 0x000fea000383ffff */
.L_x_96:
[----:B------:R-:W-:Y:S05]  /*0eb0*/  BSYNC.RECONVERGENT B0 ;  /* 0x0000000000007941 */ /* 0x000fea0003800200 */
.L_x_95:
[----:B------:R-:W-:Y:S04]  /*0ec0*/  STG.E.64 desc[UR4][R6.64+0x18], RZ ;  /* 0x000018ff06007986 */ /* 0x000fe8000c101b04 */
[----:B------:R-:W-:Y:S04]  /*0ed0*/  STG.E desc[UR4][R6.64+0x20], RZ ;  /* 0x000020ff06007986 */ /* 0x000fe8000c101904 */
[----:B------:R-:W-:Y:S01]  /*0ee0*/  STG.E.64 desc[UR4][R6.64+0x28], RZ ;  /* 0x000028ff06007986 */ /* 0x000fe2000c101b04 */
[----:B------:R-:W-:Y:S05]  /*0ef0*/  EXIT ;  /* 0x000000000000794d */ /* 0x000fea0003800000 */
.L_x_103:
        /* <DEDUP_REMOVED lines=16> */
.L_x_112:


//--------------------- .nv.global.init           --------------------------
	.section	.nv.global.init,"aw",@progbits
	.align	4
.nv.global.init:
	.type		mrg32k3aM1SubSeq,@object
	.size		mrg32k3aM1SubSeq,(mrg32k3aM2SubSeq - mrg32k3aM1SubSeq)
mrg32k3aM1SubSeq:
        /* <DEDUP_REMOVED lines=126> */
	.type		mrg32k3aM2SubSeq,@object
	.size		mrg32k3aM2SubSeq,(mrg32k3aM1 - mrg32k3aM2SubSeq)
mrg32k3aM2SubSeq:
        /* <DEDUP_REMOVED lines=126> */
	.type		mrg32k3aM1,@object
	.size		mrg32k3aM1,(mrg32k3aM1Seq - mrg32k3aM1)
mrg32k3aM1:
        /* <DEDUP_REMOVED lines=144> */
	.type		mrg32k3aM1Seq,@object
	.size		mrg32k3aM1Seq,(mrg32k3aM2 - mrg32k3aM1Seq)
mrg32k3aM1Seq:
        /* <DEDUP_REMOVED lines=144> */
	.type		mrg32k3aM2,@object
	.size		mrg32k3aM2,(mrg32k3aM2Seq - mrg32k3aM2)
mrg32k3aM2:
        /* <DEDUP_REMOVED lines=144> */
	.type		mrg32k3aM2Seq,@object
	.size		mrg32k3aM2Seq,(precalc_xorwow_matrix - mrg32k3aM2Seq)
mrg32k3aM2Seq:
        /* <DEDUP_REMOVED lines=144> */
	.type		precalc_xorwow_matrix,@object
	.size		precalc_xorwow_matrix,(precalc_xorwow_offset_matrix - precalc_xorwow_matrix)
precalc_xorwow_matrix:
        /* <DEDUP_REMOVED lines=6400> */
	.type		precalc_xorwow_offset_matrix,@object
	.size		precalc_xorwow_offset_matrix,(.L_1 - precalc_xorwow_offset_matrix)
precalc_xorwow_offset_matrix:
        /* <DEDUP_REMOVED lines=6400> */
.L_1:


//--------------------- .nv.shared._Z16reduction_kernelPfS_i --------------------------
	.section	.nv.shared._Z16reduction_kernelPfS_i,"aw",@nobits
	.sectionflags	@""
	.align	16
	.zero		1024


//--------------------- .nv.shared.reserved.0     --------------------------
	.section	.nv.shared.reserved.0,"aw",@nobits
	.weak		__nv_reservedSMEM_offset_0_alias
	.size		__nv_reservedSMEM_offset_0_alias, 0, 64
	.other		__nv_reservedSMEM_offset_0_alias,@"STO_CUDA_RESERVED_SHARED STV_DEFAULT"
__nv_reservedSMEM_offset_0_alias:
	.zero		0
	.zero		64


//--------------------- .nv.shared._Z19heston_exact_kernelPfP17curandStateXORWOW --------------------------
	.section	.nv.shared._Z19heston_exact_kernelPfP17curandStateXORWOW,"aw",@nobits
	.sectionflags	@""
	.align	16
	.zero		1024


//--------------------- .nv.shared._Z15init_rng_kernelP17curandStateXORWOWm --------------------------
	.section	.nv.shared._Z15init_rng_kernelP17curandStateXORWOWm,"aw",@nobits
	.sectionflags	@""
	.align	16
	.zero		1024


//--------------------- .nv.constant0._Z16reduction_kernelPfS_i --------------------------
	.section	.nv.constant0._Z16reduction_kernelPfS_i,"a",@progbits
	.sectionflags	@""
	.align	4
.nv.constant0._Z16reduction_kernelPfS_i:
	.zero		916


//--------------------- .nv.constant0._Z19heston_exact_kernelPfP17curandStateXORWOW --------------------------
	.section	.nv.constant0._Z19heston_exact_kernelPfP17curandStateXORWOW,"a",@progbits
	.sectionflags	@""
	.align	4
.nv.constant0._Z19heston_exact_kernelPfP17curandStateXORWOW:
	.zero		912


//--------------------- .nv.constant0._Z15init_rng_kernelP17curandStateXORWOWm --------------------------
	.section	.nv.constant0._Z15init_rng_kernelP17curandStateXORWOWm,"a",@progbits
	.sectionflags	@""
	.align	4
.nv.constant0._Z15init_rng_kernelP17curandStateXORWOWm:
	.zero		912


//--------------------- SYMBOLS --------------------------

	.type		.nv.reservedSmem.offset0,@object
	.size		.nv.reservedSmem.offset0,0x4
	.type		.nv.reservedSmem.cap,@object
	.size		.nv.reservedSmem.cap,0x4
